//
// Generated by NVIDIA NVVM Compiler
//
// Compiler Build ID: CL-36424714
// Cuda compilation tools, release 13.0, V13.0.88
// Based on NVVM 20.0.0
//

.version 9.0
.target sm_100
.address_size 64

	// .globl	_Z25tiledMatrixMultiplicationPfS_S_i
.global .align 4 .b8 precalc_xorwow_matrix[102400];
.global .align 4 .b8 precalc_xorwow_offset_matrix[102400];
.global .align 4 .b8 mrg32k3aM1[2304];
.global .align 4 .b8 mrg32k3aM2[2304];
.global .align 4 .b8 mrg32k3aM1SubSeq[2016];
.global .align 4 .b8 mrg32k3aM2SubSeq[2016];
.global .align 4 .b8 mrg32k3aM1Seq[2304];
.global .align 4 .b8 mrg32k3aM2Seq[2304];
.const .align 8 .b8 __cr_lgamma_table[72];
// _ZZ25tiledMatrixMultiplicationPfS_S_iE6A_tile has been demoted
// _ZZ25tiledMatrixMultiplicationPfS_S_iE6B_tile has been demoted

.visible .entry _Z25tiledMatrixMultiplicationPfS_S_i(
	.param .u64 .ptr .align 1 _Z25tiledMatrixMultiplicationPfS_S_i_param_0,
	.param .u64 .ptr .align 1 _Z25tiledMatrixMultiplicationPfS_S_i_param_1,
	.param .u64 .ptr .align 1 _Z25tiledMatrixMultiplicationPfS_S_i_param_2,
	.param .u32 _Z25tiledMatrixMultiplicationPfS_S_i_param_3
)
{
	.reg .pred 	%p<8>;
	.reg .b32 	%r<42>;
	.reg .b32 	%f<111>;
	.reg .b64 	%rd<13>;
	// demoted variable
	.shared .align 4 .b8 _ZZ25tiledMatrixMultiplicationPfS_S_iE6A_tile[4096];
	// demoted variable
	.shared .align 4 .b8 _ZZ25tiledMatrixMultiplicationPfS_S_iE6B_tile[4096];
	ld.param.u64 	%rd4, [_Z25tiledMatrixMultiplicationPfS_S_i_param_0];
	ld.param.u64 	%rd5, [_Z25tiledMatrixMultiplicationPfS_S_i_param_1];
	ld.param.u64 	%rd6, [_Z25tiledMatrixMultiplicationPfS_S_i_param_2];
	ld.param.u32 	%r23, [_Z25tiledMatrixMultiplicationPfS_S_i_param_3];
	mov.u32 	%r24, %ctaid.y;
	mov.u32 	%r25, %ntid.y;
	mov.u32 	%r39, %tid.y;
	mad.lo.s32 	%r2, %r24, %r25, %r39;
	mov.u32 	%r26, %ctaid.x;
	mov.u32 	%r27, %ntid.x;
	mov.u32 	%r37, %tid.x;
	mad.lo.s32 	%r4, %r26, %r27, %r37;
	setp.lt.s32 	%p1, %r23, 1;
	mov.f32 	%f110, 0f00000000;
	@%p1 bra 	$L__BB0_7;
	add.s32 	%r28, %r23, 31;
	shr.u32 	%r29, %r28, 5;
	shl.b32 	%r30, %r39, 7;
	mov.u32 	%r31, _ZZ25tiledMatrixMultiplicationPfS_S_iE6A_tile;
	add.s32 	%r5, %r31, %r30;
	shl.b32 	%r32, %r37, 2;
	add.s32 	%r6, %r5, %r32;
	mov.u32 	%r33, _ZZ25tiledMatrixMultiplicationPfS_S_iE6B_tile;
	add.s32 	%r8, %r33, %r32;
	add.s32 	%r7, %r8, %r30;
	neg.s32 	%r41, %r29;
	mad.lo.s32 	%r40, %r39, %r23, %r4;
	shl.b32 	%r11, %r23, 5;
	mad.lo.s32 	%r38, %r23, %r2, %r37;
	cvta.to.global.u64 	%rd1, %rd4;
	cvta.to.global.u64 	%rd2, %rd5;
	mov.f32 	%f110, 0f00000000;
$L__BB0_2:
	setp.ge.u32 	%p2, %r2, %r23;
	mul.wide.s32 	%rd7, %r38, 4;
	add.s64 	%rd3, %rd1, %rd7;
	setp.ge.s32 	%p3, %r37, %r23;
	mov.f32 	%f108, 0f00000000;
	or.pred  	%p4, %p2, %p3;
	@%p4 bra 	$L__BB0_4;
	ld.global.f32 	%f108, [%rd3];
$L__BB0_4:
	st.shared.f32 	[%r6], %f108;
	max.s32 	%r34, %r4, %r39;
	setp.ge.s32 	%p5, %r34, %r23;
	mov.f32 	%f109, 0f00000000;
	@%p5 bra 	$L__BB0_6;
	mul.wide.s32 	%rd8, %r40, 4;
	add.s64 	%rd9, %rd2, %rd8;
	ld.global.f32 	%f109, [%rd9];
$L__BB0_6:
	st.shared.f32 	[%r7], %f109;
	bar.sync 	0;
	ld.shared.f32 	%f12, [%r5];
	ld.shared.f32 	%f13, [%r8];
	fma.rn.f32 	%f14, %f12, %f13, %f110;
	ld.shared.f32 	%f15, [%r5+4];
	ld.shared.f32 	%f16, [%r8+128];
	fma.rn.f32 	%f17, %f15, %f16, %f14;
	ld.shared.f32 	%f18, [%r5+8];
	ld.shared.f32 	%f19, [%r8+256];
	fma.rn.f32 	%f20, %f18, %f19, %f17;
	ld.shared.f32 	%f21, [%r5+12];
	ld.shared.f32 	%f22, [%r8+384];
	fma.rn.f32 	%f23, %f21, %f22, %f20;
	ld.shared.f32 	%f24, [%r5+16];
	ld.shared.f32 	%f25, [%r8+512];
	fma.rn.f32 	%f26, %f24, %f25, %f23;
	ld.shared.f32 	%f27, [%r5+20];
	ld.shared.f32 	%f28, [%r8+640];
	fma.rn.f32 	%f29, %f27, %f28, %f26;
	ld.shared.f32 	%f30, [%r5+24];
	ld.shared.f32 	%f31, [%r8+768];
	fma.rn.f32 	%f32, %f30, %f31, %f29;
	ld.shared.f32 	%f33, [%r5+28];
	ld.shared.f32 	%f34, [%r8+896];
	fma.rn.f32 	%f35, %f33, %f34, %f32;
	ld.shared.f32 	%f36, [%r5+32];
	ld.shared.f32 	%f37, [%r8+1024];
	fma.rn.f32 	%f38, %f36, %f37, %f35;
	ld.shared.f32 	%f39, [%r5+36];
	ld.shared.f32 	%f40, [%r8+1152];
	fma.rn.f32 	%f41, %f39, %f40, %f38;
	ld.shared.f32 	%f42, [%r5+40];
	ld.shared.f32 	%f43, [%r8+1280];
	fma.rn.f32 	%f44, %f42, %f43, %f41;
	ld.shared.f32 	%f45, [%r5+44];
	ld.shared.f32 	%f46, [%r8+1408];
	fma.rn.f32 	%f47, %f45, %f46, %f44;
	ld.shared.f32 	%f48, [%r5+48];
	ld.shared.f32 	%f49, [%r8+1536];
	fma.rn.f32 	%f50, %f48, %f49, %f47;
	ld.shared.f32 	%f51, [%r5+52];
	ld.shared.f32 	%f52, [%r8+1664];
	fma.rn.f32 	%f53, %f51, %f52, %f50;
	ld.shared.f32 	%f54, [%r5+56];
	ld.shared.f32 	%f55, [%r8+1792];
	fma.rn.f32 	%f56, %f54, %f55, %f53;
	ld.shared.f32 	%f57, [%r5+60];
	ld.shared.f32 	%f58, [%r8+1920];
	fma.rn.f32 	%f59, %f57, %f58, %f56;
	ld.shared.f32 	%f60, [%r5+64];
	ld.shared.f32 	%f61, [%r8+2048];
	fma.rn.f32 	%f62, %f60, %f61, %f59;
	ld.shared.f32 	%f63, [%r5+68];
	ld.shared.f32 	%f64, [%r8+2176];
	fma.rn.f32 	%f65, %f63, %f64, %f62;
	ld.shared.f32 	%f66, [%r5+72];
	ld.shared.f32 	%f67, [%r8+2304];
	fma.rn.f32 	%f68, %f66, %f67, %f65;
	ld.shared.f32 	%f69, [%r5+76];
	ld.shared.f32 	%f70, [%r8+2432];
	fma.rn.f32 	%f71, %f69, %f70, %f68;
	ld.shared.f32 	%f72, [%r5+80];
	ld.shared.f32 	%f73, [%r8+2560];
	fma.rn.f32 	%f74, %f72, %f73, %f71;
	ld.shared.f32 	%f75, [%r5+84];
	ld.shared.f32 	%f76, [%r8+2688];
	fma.rn.f32 	%f77, %f75, %f76, %f74;
	ld.shared.f32 	%f78, [%r5+88];
	ld.shared.f32 	%f79, [%r8+2816];
	fma.rn.f32 	%f80, %f78, %f79, %f77;
	ld.shared.f32 	%f81, [%r5+92];
	ld.shared.f32 	%f82, [%r8+2944];
	fma.rn.f32 	%f83, %f81, %f82, %f80;
	ld.shared.f32 	%f84, [%r5+96];
	ld.shared.f32 	%f85, [%r8+3072];
	fma.rn.f32 	%f86, %f84, %f85, %f83;
	ld.shared.f32 	%f87, [%r5+100];
	ld.shared.f32 	%f88, [%r8+3200];
	fma.rn.f32 	%f89, %f87, %f88, %f86;
	ld.shared.f32 	%f90, [%r5+104];
	ld.shared.f32 	%f91, [%r8+3328];
	fma.rn.f32 	%f92, %f90, %f91, %f89;
	ld.shared.f32 	%f93, [%r5+108];
	ld.shared.f32 	%f94, [%r8+3456];
	fma.rn.f32 	%f95, %f93, %f94, %f92;
	ld.shared.f32 	%f96, [%r5+112];
	ld.shared.f32 	%f97, [%r8+3584];
	fma.rn.f32 	%f98, %f96, %f97, %f95;
	ld.shared.f32 	%f99, [%r5+116];
	ld.shared.f32 	%f100, [%r8+3712];
	fma.rn.f32 	%f101, %f99, %f100, %f98;
	ld.shared.f32 	%f102, [%r5+120];
	ld.shared.f32 	%f103, [%r8+3840];
	fma.rn.f32 	%f104, %f102, %f103, %f101;
	ld.shared.f32 	%f105, [%r5+124];
	ld.shared.f32 	%f106, [%r8+3968];
	fma.rn.f32 	%f110, %f105, %f106, %f104;
	bar.sync 	0;
	add.s32 	%r41, %r41, 1;
	setp.ne.s32 	%p6, %r41, 0;
	add.s32 	%r40, %r40, %r11;
	add.s32 	%r39, %r39, 32;
	add.s32 	%r38, %r38, 32;
	add.s32 	%r37, %r37, 32;
	@%p6 bra 	$L__BB0_2;
$L__BB0_7:
	max.s32 	%r35, %r2, %r4;
	setp.ge.s32 	%p7, %r35, %r23;
	@%p7 bra 	$L__BB0_9;
	mad.lo.s32 	%r36, %r23, %r2, %r4;
	cvta.to.global.u64 	%rd10, %rd6;
	mul.wide.s32 	%rd11, %r36, 4;
	add.s64 	%rd12, %rd10, %rd11;
	st.global.f32 	[%rd12], %f110;
$L__BB0_9:
	ret;

}
	// .globl	_Z20generateRandomMatrixPfim
.visible .entry _Z20generateRandomMatrixPfim(
	.param .u64 .ptr .align 1 _Z20generateRandomMatrixPfim_param_0,
	.param .u32 _Z20generateRandomMatrixPfim_param_1,
	.param .u64 _Z20generateRandomMatrixPfim_param_2
)
{
	.local .align 8 .b8 	__local_depot1[48];
	.reg .b64 	%SP;
	.reg .b64 	%SPL;
	.reg .pred 	%p<64>;
	.reg .b32 	%r<1207>;
	.reg .b32 	%f<3>;
	.reg .b64 	%rd<28>;

	mov.u64 	%SPL, __local_depot1;
	ld.param.u64 	%rd10, [_Z20generateRandomMatrixPfim_param_0];
	ld.param.u32 	%r543, [_Z20generateRandomMatrixPfim_param_1];
	ld.param.u64 	%rd11, [_Z20generateRandomMatrixPfim_param_2];
	mov.u32 	%r544, %ctaid.x;
	mov.u32 	%r545, %ntid.x;
	mov.u32 	%r546, %tid.x;
	mad.lo.s32 	%r1, %r544, %r545, %r546;
	mov.u32 	%r547, %ctaid.y;
	mov.u32 	%r548, %ntid.y;
	mov.u32 	%r549, %tid.y;
	mad.lo.s32 	%r550, %r547, %r548, %r549;
	max.s32 	%r551, %r1, %r550;
	setp.ge.s32 	%p1, %r551, %r543;
	@%p1 bra 	$L__BB1_117;
	add.u64 	%rd1, %SPL, 0;
	mad.lo.s32 	%r552, %r543, %r550, %r1;
	cvt.s64.s32 	%rd2, %r552;
	cvt.u32.u64 	%r553, %rd11;
	xor.b32  	%r554, %r553, -1429050551;
	mul.lo.s32 	%r555, %r554, 1099087573;
	{ .reg .b32 tmp; mov.b64 {tmp, %r556}, %rd11; }
	xor.b32  	%r557, %r556, -136515619;
	mul.lo.s32 	%r558, %r557, -1703105765;
	add.s32 	%r559, %r555, %r558;
	add.s32 	%r3, %r559, 6615241;
	add.s32 	%r943, %r555, 123456789;
	st.local.v2.u32 	[%rd1], {%r3, %r943};
	xor.b32  	%r560, %r555, 362436069;
	add.s32 	%r561, %r558, 521288629;
	st.local.v2.u32 	[%rd1+8], {%r560, %r561};
	xor.b32  	%r562, %r558, 88675123;
	add.s32 	%r939, %r555, 5783321;
	st.local.v2.u32 	[%rd1+16], {%r562, %r939};
	setp.eq.s32 	%p2, %r552, 0;
	@%p2 bra 	$L__BB1_116;
	mov.b32 	%r926, 0;
	mov.u64 	%rd27, %rd2;
$L__BB1_3:
	mov.u64 	%rd3, %rd27;
	and.b64  	%rd4, %rd3, 3;
	setp.eq.s64 	%p3, %rd4, 0;
	@%p3 bra 	$L__BB1_115;
	mul.wide.u32 	%rd13, %r926, 3200;
	mov.u64 	%rd14, precalc_xorwow_matrix;
	add.s64 	%rd5, %rd14, %rd13;
	mov.b32 	%r939, 0;
	mov.u32 	%r940, %r939;
	mov.u32 	%r941, %r939;
	mov.u32 	%r942, %r939;
	mov.u32 	%r943, %r939;
	mov.u32 	%r932, %r939;
$L__BB1_5:
	mul.wide.u32 	%rd15, %r932, 4;
	add.s64 	%rd16, %rd1, %rd15;
	ld.local.u32 	%r15, [%rd16+4];
	shl.b32 	%r16, %r932, 5;
	mov.b32 	%r938, 0;
$L__BB1_6:
	.pragma "nounroll";
	shr.u32 	%r566, %r15, %r938;
	and.b32  	%r567, %r566, 1;
	setp.eq.b32 	%p4, %r567, 1;
	not.pred 	%p5, %p4;
	add.s32 	%r568, %r16, %r938;
	mul.lo.s32 	%r569, %r568, 5;
	mul.wide.u32 	%rd17, %r569, 4;
	add.s64 	%rd6, %rd5, %rd17;
	@%p5 bra 	$L__BB1_8;
	ld.global.u32 	%r570, [%rd6];
	xor.b32  	%r943, %r943, %r570;
	ld.global.u32 	%r571, [%rd6+4];
	xor.b32  	%r942, %r942, %r571;
	ld.global.u32 	%r572, [%rd6+8];
	xor.b32  	%r941, %r941, %r572;
	ld.global.u32 	%r573, [%rd6+12];
	xor.b32  	%r940, %r940, %r573;
	ld.global.u32 	%r574, [%rd6+16];
	xor.b32  	%r939, %r939, %r574;
$L__BB1_8:
	and.b32  	%r576, %r566, 2;
	setp.eq.s32 	%p6, %r576, 0;
	@%p6 bra 	$L__BB1_10;
	ld.global.u32 	%r577, [%rd6+20];
	xor.b32  	%r943, %r943, %r577;
	ld.global.u32 	%r578, [%rd6+24];
	xor.b32  	%r942, %r942, %r578;
	ld.global.u32 	%r579, [%rd6+28];
	xor.b32  	%r941, %r941, %r579;
	ld.global.u32 	%r580, [%rd6+32];
	xor.b32  	%r940, %r940, %r580;
	ld.global.u32 	%r581, [%rd6+36];
	xor.b32  	%r939, %r939, %r581;
$L__BB1_10:
	and.b32  	%r583, %r566, 4;
	setp.eq.s32 	%p7, %r583, 0;
	@%p7 bra 	$L__BB1_12;
	ld.global.u32 	%r584, [%rd6+40];
	xor.b32  	%r943, %r943, %r584;
	ld.global.u32 	%r585, [%rd6+44];
	xor.b32  	%r942, %r942, %r585;
	ld.global.u32 	%r586, [%rd6+48];
	xor.b32  	%r941, %r941, %r586;
	ld.global.u32 	%r587, [%rd6+52];
	xor.b32  	%r940, %r940, %r587;
	ld.global.u32 	%r588, [%rd6+56];
	xor.b32  	%r939, %r939, %r588;
$L__BB1_12:
	and.b32  	%r590, %r566, 8;
	setp.eq.s32 	%p8, %r590, 0;
	@%p8 bra 	$L__BB1_14;
	ld.global.u32 	%r591, [%rd6+60];
	xor.b32  	%r943, %r943, %r591;
	ld.global.u32 	%r592, [%rd6+64];
	xor.b32  	%r942, %r942, %r592;
	ld.global.u32 	%r593, [%rd6+68];
	xor.b32  	%r941, %r941, %r593;
	ld.global.u32 	%r594, [%rd6+72];
	xor.b32  	%r940, %r940, %r594;
	ld.global.u32 	%r595, [%rd6+76];
	xor.b32  	%r939, %r939, %r595;
$L__BB1_14:
	and.b32  	%r597, %r566, 16;
	setp.eq.s32 	%p9, %r597, 0;
	@%p9 bra 	$L__BB1_16;
	ld.global.u32 	%r598, [%rd6+80];
	xor.b32  	%r943, %r943, %r598;
	ld.global.u32 	%r599, [%rd6+84];
	xor.b32  	%r942, %r942, %r599;
	ld.global.u32 	%r600, [%rd6+88];
	xor.b32  	%r941, %r941, %r600;
	ld.global.u32 	%r601, [%rd6+92];
	xor.b32  	%r940, %r940, %r601;
	ld.global.u32 	%r602, [%rd6+96];
	xor.b32  	%r939, %r939, %r602;
$L__BB1_16:
	and.b32  	%r604, %r566, 32;
	setp.eq.s32 	%p10, %r604, 0;
	@%p10 bra 	$L__BB1_18;
	ld.global.u32 	%r605, [%rd6+100];
	xor.b32  	%r943, %r943, %r605;
	ld.global.u32 	%r606, [%rd6+104];
	xor.b32  	%r942, %r942, %r606;
	ld.global.u32 	%r607, [%rd6+108];
	xor.b32  	%r941, %r941, %r607;
	ld.global.u32 	%r608, [%rd6+112];
	xor.b32  	%r940, %r940, %r608;
	ld.global.u32 	%r609, [%rd6+116];
	xor.b32  	%r939, %r939, %r609;
$L__BB1_18:
	and.b32  	%r611, %r566, 64;
	setp.eq.s32 	%p11, %r611, 0;
	@%p11 bra 	$L__BB1_20;
	ld.global.u32 	%r612, [%rd6+120];
	xor.b32  	%r943, %r943, %r612;
	ld.global.u32 	%r613, [%rd6+124];
	xor.b32  	%r942, %r942, %r613;
	ld.global.u32 	%r614, [%rd6+128];
	xor.b32  	%r941, %r941, %r614;
	ld.global.u32 	%r615, [%rd6+132];
	xor.b32  	%r940, %r940, %r615;
	ld.global.u32 	%r616, [%rd6+136];
	xor.b32  	%r939, %r939, %r616;
$L__BB1_20:
	and.b32  	%r618, %r566, 128;
	setp.eq.s32 	%p12, %r618, 0;
	@%p12 bra 	$L__BB1_22;
	ld.global.u32 	%r619, [%rd6+140];
	xor.b32  	%r943, %r943, %r619;
	ld.global.u32 	%r620, [%rd6+144];
	xor.b32  	%r942, %r942, %r620;
	ld.global.u32 	%r621, [%rd6+148];
	xor.b32  	%r941, %r941, %r621;
	ld.global.u32 	%r622, [%rd6+152];
	xor.b32  	%r940, %r940, %r622;
	ld.global.u32 	%r623, [%rd6+156];
	xor.b32  	%r939, %r939, %r623;
$L__BB1_22:
	and.b32  	%r625, %r566, 256;
	setp.eq.s32 	%p13, %r625, 0;
	@%p13 bra 	$L__BB1_24;
	ld.global.u32 	%r626, [%rd6+160];
	xor.b32  	%r943, %r943, %r626;
	ld.global.u32 	%r627, [%rd6+164];
	xor.b32  	%r942, %r942, %r627;
	ld.global.u32 	%r628, [%rd6+168];
	xor.b32  	%r941, %r941, %r628;
	ld.global.u32 	%r629, [%rd6+172];
	xor.b32  	%r940, %r940, %r629;
	ld.global.u32 	%r630, [%rd6+176];
	xor.b32  	%r939, %r939, %r630;
$L__BB1_24:
	and.b32  	%r632, %r566, 512;
	setp.eq.s32 	%p14, %r632, 0;
	@%p14 bra 	$L__BB1_26;
	ld.global.u32 	%r633, [%rd6+180];
	xor.b32  	%r943, %r943, %r633;
	ld.global.u32 	%r634, [%rd6+184];
	xor.b32  	%r942, %r942, %r634;
	ld.global.u32 	%r635, [%rd6+188];
	xor.b32  	%r941, %r941, %r635;
	ld.global.u32 	%r636, [%rd6+192];
	xor.b32  	%r940, %r940, %r636;
	ld.global.u32 	%r637, [%rd6+196];
	xor.b32  	%r939, %r939, %r637;
$L__BB1_26:
	and.b32  	%r639, %r566, 1024;
	setp.eq.s32 	%p15, %r639, 0;
	@%p15 bra 	$L__BB1_28;
	ld.global.u32 	%r640, [%rd6+200];
	xor.b32  	%r943, %r943, %r640;
	ld.global.u32 	%r641, [%rd6+204];
	xor.b32  	%r942, %r942, %r641;
	ld.global.u32 	%r642, [%rd6+208];
	xor.b32  	%r941, %r941, %r642;
	ld.global.u32 	%r643, [%rd6+212];
	xor.b32  	%r940, %r940, %r643;
	ld.global.u32 	%r644, [%rd6+216];
	xor.b32  	%r939, %r939, %r644;
$L__BB1_28:
	and.b32  	%r646, %r566, 2048;
	setp.eq.s32 	%p16, %r646, 0;
	@%p16 bra 	$L__BB1_30;
	ld.global.u32 	%r647, [%rd6+220];
	xor.b32  	%r943, %r943, %r647;
	ld.global.u32 	%r648, [%rd6+224];
	xor.b32  	%r942, %r942, %r648;
	ld.global.u32 	%r649, [%rd6+228];
	xor.b32  	%r941, %r941, %r649;
	ld.global.u32 	%r650, [%rd6+232];
	xor.b32  	%r940, %r940, %r650;
	ld.global.u32 	%r651, [%rd6+236];
	xor.b32  	%r939, %r939, %r651;
$L__BB1_30:
	and.b32  	%r653, %r566, 4096;
	setp.eq.s32 	%p17, %r653, 0;
	@%p17 bra 	$L__BB1_32;
	ld.global.u32 	%r654, [%rd6+240];
	xor.b32  	%r943, %r943, %r654;
	ld.global.u32 	%r655, [%rd6+244];
	xor.b32  	%r942, %r942, %r655;
	ld.global.u32 	%r656, [%rd6+248];
	xor.b32  	%r941, %r941, %r656;
	ld.global.u32 	%r657, [%rd6+252];
	xor.b32  	%r940, %r940, %r657;
	ld.global.u32 	%r658, [%rd6+256];
	xor.b32  	%r939, %r939, %r658;
$L__BB1_32:
	and.b32  	%r660, %r566, 8192;
	setp.eq.s32 	%p18, %r660, 0;
	@%p18 bra 	$L__BB1_34;
	ld.global.u32 	%r661, [%rd6+260];
	xor.b32  	%r943, %r943, %r661;
	ld.global.u32 	%r662, [%rd6+264];
	xor.b32  	%r942, %r942, %r662;
	ld.global.u32 	%r663, [%rd6+268];
	xor.b32  	%r941, %r941, %r663;
	ld.global.u32 	%r664, [%rd6+272];
	xor.b32  	%r940, %r940, %r664;
	ld.global.u32 	%r665, [%rd6+276];
	xor.b32  	%r939, %r939, %r665;
$L__BB1_34:
	and.b32  	%r667, %r566, 16384;
	setp.eq.s32 	%p19, %r667, 0;
	@%p19 bra 	$L__BB1_36;
	ld.global.u32 	%r668, [%rd6+280];
	xor.b32  	%r943, %r943, %r668;
	ld.global.u32 	%r669, [%rd6+284];
	xor.b32  	%r942, %r942, %r669;
	ld.global.u32 	%r670, [%rd6+288];
	xor.b32  	%r941, %r941, %r670;
	ld.global.u32 	%r671, [%rd6+292];
	xor.b32  	%r940, %r940, %r671;
	ld.global.u32 	%r672, [%rd6+296];
	xor.b32  	%r939, %r939, %r672;
$L__BB1_36:
	and.b32  	%r674, %r566, 32768;
	setp.eq.s32 	%p20, %r674, 0;
	@%p20 bra 	$L__BB1_38;
	ld.global.u32 	%r675, [%rd6+300];
	xor.b32  	%r943, %r943, %r675;
	ld.global.u32 	%r676, [%rd6+304];
	xor.b32  	%r942, %r942, %r676;
	ld.global.u32 	%r677, [%rd6+308];
	xor.b32  	%r941, %r941, %r677;
	ld.global.u32 	%r678, [%rd6+312];
	xor.b32  	%r940, %r940, %r678;
	ld.global.u32 	%r679, [%rd6+316];
	xor.b32  	%r939, %r939, %r679;
$L__BB1_38:
	add.s32 	%r938, %r938, 16;
	setp.ne.s32 	%p21, %r938, 32;
	@%p21 bra 	$L__BB1_6;
	mad.lo.s32 	%r680, %r932, -31, %r16;
	add.s32 	%r932, %r680, 1;
	setp.ne.s32 	%p22, %r932, 5;
	@%p22 bra 	$L__BB1_5;
	st.local.u32 	[%rd1+4], %r943;
	st.local.v2.u32 	[%rd1+8], {%r942, %r941};
	st.local.v2.u32 	[%rd1+16], {%r940, %r939};
	setp.eq.s64 	%p23, %rd4, 1;
	@%p23 bra 	$L__BB1_115;
	mov.b32 	%r939, 0;
	mov.u32 	%r1032, %r939;
	mov.u32 	%r1033, %r939;
	mov.u32 	%r1034, %r939;
	mov.u32 	%r943, %r939;
	mov.u32 	%r1024, %r939;
$L__BB1_42:
	mul.wide.u32 	%rd18, %r1024, 4;
	add.s64 	%rd19, %rd1, %rd18;
	ld.local.u32 	%r191, [%rd19+4];
	shl.b32 	%r192, %r1024, 5;
	mov.b32 	%r1030, 0;
$L__BB1_43:
	.pragma "nounroll";
	shr.u32 	%r683, %r191, %r1030;
	and.b32  	%r684, %r683, 1;
	setp.eq.b32 	%p24, %r684, 1;
	not.pred 	%p25, %p24;
	add.s32 	%r685, %r192, %r1030;
	mul.lo.s32 	%r686, %r685, 5;
	mul.wide.u32 	%rd20, %r686, 4;
	add.s64 	%rd7, %rd5, %rd20;
	@%p25 bra 	$L__BB1_45;
	ld.global.u32 	%r687, [%rd7];
	xor.b32  	%r943, %r943, %r687;
	ld.global.u32 	%r688, [%rd7+4];
	xor.b32  	%r1034, %r1034, %r688;
	ld.global.u32 	%r689, [%rd7+8];
	xor.b32  	%r1033, %r1033, %r689;
	ld.global.u32 	%r690, [%rd7+12];
	xor.b32  	%r1032, %r1032, %r690;
	ld.global.u32 	%r691, [%rd7+16];
	xor.b32  	%r939, %r939, %r691;
$L__BB1_45:
	and.b32  	%r693, %r683, 2;
	setp.eq.s32 	%p26, %r693, 0;
	@%p26 bra 	$L__BB1_47;
	ld.global.u32 	%r694, [%rd7+20];
	xor.b32  	%r943, %r943, %r694;
	ld.global.u32 	%r695, [%rd7+24];
	xor.b32  	%r1034, %r1034, %r695;
	ld.global.u32 	%r696, [%rd7+28];
	xor.b32  	%r1033, %r1033, %r696;
	ld.global.u32 	%r697, [%rd7+32];
	xor.b32  	%r1032, %r1032, %r697;
	ld.global.u32 	%r698, [%rd7+36];
	xor.b32  	%r939, %r939, %r698;
$L__BB1_47:
	and.b32  	%r700, %r683, 4;
	setp.eq.s32 	%p27, %r700, 0;
	@%p27 bra 	$L__BB1_49;
	ld.global.u32 	%r701, [%rd7+40];
	xor.b32  	%r943, %r943, %r701;
	ld.global.u32 	%r702, [%rd7+44];
	xor.b32  	%r1034, %r1034, %r702;
	ld.global.u32 	%r703, [%rd7+48];
	xor.b32  	%r1033, %r1033, %r703;
	ld.global.u32 	%r704, [%rd7+52];
	xor.b32  	%r1032, %r1032, %r704;
	ld.global.u32 	%r705, [%rd7+56];
	xor.b32  	%r939, %r939, %r705;
$L__BB1_49:
	and.b32  	%r707, %r683, 8;
	setp.eq.s32 	%p28, %r707, 0;
	@%p28 bra 	$L__BB1_51;
	ld.global.u32 	%r708, [%rd7+60];
	xor.b32  	%r943, %r943, %r708;
	ld.global.u32 	%r709, [%rd7+64];
	xor.b32  	%r1034, %r1034, %r709;
	ld.global.u32 	%r710, [%rd7+68];
	xor.b32  	%r1033, %r1033, %r710;
	ld.global.u32 	%r711, [%rd7+72];
	xor.b32  	%r1032, %r1032, %r711;
	ld.global.u32 	%r712, [%rd7+76];
	xor.b32  	%r939, %r939, %r712;
$L__BB1_51:
	and.b32  	%r714, %r683, 16;
	setp.eq.s32 	%p29, %r714, 0;
	@%p29 bra 	$L__BB1_53;
	ld.global.u32 	%r715, [%rd7+80];
	xor.b32  	%r943, %r943, %r715;
	ld.global.u32 	%r716, [%rd7+84];
	xor.b32  	%r1034, %r1034, %r716;
	ld.global.u32 	%r717, [%rd7+88];
	xor.b32  	%r1033, %r1033, %r717;
	ld.global.u32 	%r718, [%rd7+92];
	xor.b32  	%r1032, %r1032, %r718;
	ld.global.u32 	%r719, [%rd7+96];
	xor.b32  	%r939, %r939, %r719;
$L__BB1_53:
	and.b32  	%r721, %r683, 32;
	setp.eq.s32 	%p30, %r721, 0;
	@%p30 bra 	$L__BB1_55;
	ld.global.u32 	%r722, [%rd7+100];
	xor.b32  	%r943, %r943, %r722;
	ld.global.u32 	%r723, [%rd7+104];
	xor.b32  	%r1034, %r1034, %r723;
	ld.global.u32 	%r724, [%rd7+108];
	xor.b32  	%r1033, %r1033, %r724;
	ld.global.u32 	%r725, [%rd7+112];
	xor.b32  	%r1032, %r1032, %r725;
	ld.global.u32 	%r726, [%rd7+116];
	xor.b32  	%r939, %r939, %r726;
$L__BB1_55:
	and.b32  	%r728, %r683, 64;
	setp.eq.s32 	%p31, %r728, 0;
	@%p31 bra 	$L__BB1_57;
	ld.global.u32 	%r729, [%rd7+120];
	xor.b32  	%r943, %r943, %r729;
	ld.global.u32 	%r730, [%rd7+124];
	xor.b32  	%r1034, %r1034, %r730;
	ld.global.u32 	%r731, [%rd7+128];
	xor.b32  	%r1033, %r1033, %r731;
	ld.global.u32 	%r732, [%rd7+132];
	xor.b32  	%r1032, %r1032, %r732;
	ld.global.u32 	%r733, [%rd7+136];
	xor.b32  	%r939, %r939, %r733;
$L__BB1_57:
	and.b32  	%r735, %r683, 128;
	setp.eq.s32 	%p32, %r735, 0;
	@%p32 bra 	$L__BB1_59;
	ld.global.u32 	%r736, [%rd7+140];
	xor.b32  	%r943, %r943, %r736;
	ld.global.u32 	%r737, [%rd7+144];
	xor.b32  	%r1034, %r1034, %r737;
	ld.global.u32 	%r738, [%rd7+148];
	xor.b32  	%r1033, %r1033, %r738;
	ld.global.u32 	%r739, [%rd7+152];
	xor.b32  	%r1032, %r1032, %r739;
	ld.global.u32 	%r740, [%rd7+156];
	xor.b32  	%r939, %r939, %r740;
$L__BB1_59:
	and.b32  	%r742, %r683, 256;
	setp.eq.s32 	%p33, %r742, 0;
	@%p33 bra 	$L__BB1_61;
	ld.global.u32 	%r743, [%rd7+160];
	xor.b32  	%r943, %r943, %r743;
	ld.global.u32 	%r744, [%rd7+164];
	xor.b32  	%r1034, %r1034, %r744;
	ld.global.u32 	%r745, [%rd7+168];
	xor.b32  	%r1033, %r1033, %r745;
	ld.global.u32 	%r746, [%rd7+172];
	xor.b32  	%r1032, %r1032, %r746;
	ld.global.u32 	%r747, [%rd7+176];
	xor.b32  	%r939, %r939, %r747;
$L__BB1_61:
	and.b32  	%r749, %r683, 512;
	setp.eq.s32 	%p34, %r749, 0;
	@%p34 bra 	$L__BB1_63;
	ld.global.u32 	%r750, [%rd7+180];
	xor.b32  	%r943, %r943, %r750;
	ld.global.u32 	%r751, [%rd7+184];
	xor.b32  	%r1034, %r1034, %r751;
	ld.global.u32 	%r752, [%rd7+188];
	xor.b32  	%r1033, %r1033, %r752;
	ld.global.u32 	%r753, [%rd7+192];
	xor.b32  	%r1032, %r1032, %r753;
	ld.global.u32 	%r754, [%rd7+196];
	xor.b32  	%r939, %r939, %r754;
$L__BB1_63:
	and.b32  	%r756, %r683, 1024;
	setp.eq.s32 	%p35, %r756, 0;
	@%p35 bra 	$L__BB1_65;
	ld.global.u32 	%r757, [%rd7+200];
	xor.b32  	%r943, %r943, %r757;
	ld.global.u32 	%r758, [%rd7+204];
	xor.b32  	%r1034, %r1034, %r758;
	ld.global.u32 	%r759, [%rd7+208];
	xor.b32  	%r1033, %r1033, %r759;
	ld.global.u32 	%r760, [%rd7+212];
	xor.b32  	%r1032, %r1032, %r760;
	ld.global.u32 	%r761, [%rd7+216];
	xor.b32  	%r939, %r939, %r761;
$L__BB1_65:
	and.b32  	%r763, %r683, 2048;
	setp.eq.s32 	%p36, %r763, 0;
	@%p36 bra 	$L__BB1_67;
	ld.global.u32 	%r764, [%rd7+220];
	xor.b32  	%r943, %r943, %r764;
	ld.global.u32 	%r765, [%rd7+224];
	xor.b32  	%r1034, %r1034, %r765;
	ld.global.u32 	%r766, [%rd7+228];
	xor.b32  	%r1033, %r1033, %r766;
	ld.global.u32 	%r767, [%rd7+232];
	xor.b32  	%r1032, %r1032, %r767;
	ld.global.u32 	%r768, [%rd7+236];
	xor.b32  	%r939, %r939, %r768;
$L__BB1_67:
	and.b32  	%r770, %r683, 4096;
	setp.eq.s32 	%p37, %r770, 0;
	@%p37 bra 	$L__BB1_69;
	ld.global.u32 	%r771, [%rd7+240];
	xor.b32  	%r943, %r943, %r771;
	ld.global.u32 	%r772, [%rd7+244];
	xor.b32  	%r1034, %r1034, %r772;
	ld.global.u32 	%r773, [%rd7+248];
	xor.b32  	%r1033, %r1033, %r773;
	ld.global.u32 	%r774, [%rd7+252];
	xor.b32  	%r1032, %r1032, %r774;
	ld.global.u32 	%r775, [%rd7+256];
	xor.b32  	%r939, %r939, %r775;
$L__BB1_69:
	and.b32  	%r777, %r683, 8192;
	setp.eq.s32 	%p38, %r777, 0;
	@%p38 bra 	$L__BB1_71;
	ld.global.u32 	%r778, [%rd7+260];
	xor.b32  	%r943, %r943, %r778;
	ld.global.u32 	%r779, [%rd7+264];
	xor.b32  	%r1034, %r1034, %r779;
	ld.global.u32 	%r780, [%rd7+268];
	xor.b32  	%r1033, %r1033, %r780;
	ld.global.u32 	%r781, [%rd7+272];
	xor.b32  	%r1032, %r1032, %r781;
	ld.global.u32 	%r782, [%rd7+276];
	xor.b32  	%r939, %r939, %r782;
$L__BB1_71:
	and.b32  	%r784, %r683, 16384;
	setp.eq.s32 	%p39, %r784, 0;
	@%p39 bra 	$L__BB1_73;
	ld.global.u32 	%r785, [%rd7+280];
	xor.b32  	%r943, %r943, %r785;
	ld.global.u32 	%r786, [%rd7+284];
	xor.b32  	%r1034, %r1034, %r786;
	ld.global.u32 	%r787, [%rd7+288];
	xor.b32  	%r1033, %r1033, %r787;
	ld.global.u32 	%r788, [%rd7+292];
	xor.b32  	%r1032, %r1032, %r788;
	ld.global.u32 	%r789, [%rd7+296];
	xor.b32  	%r939, %r939, %r789;
$L__BB1_73:
	and.b32  	%r791, %r683, 32768;
	setp.eq.s32 	%p40, %r791, 0;
	@%p40 bra 	$L__BB1_75;
	ld.global.u32 	%r792, [%rd7+300];
	xor.b32  	%r943, %r943, %r792;
	ld.global.u32 	%r793, [%rd7+304];
	xor.b32  	%r1034, %r1034, %r793;
	ld.global.u32 	%r794, [%rd7+308];
	xor.b32  	%r1033, %r1033, %r794;
	ld.global.u32 	%r795, [%rd7+312];
	xor.b32  	%r1032, %r1032, %r795;
	ld.global.u32 	%r796, [%rd7+316];
	xor.b32  	%r939, %r939, %r796;
$L__BB1_75:
	add.s32 	%r1030, %r1030, 16;
	setp.ne.s32 	%p41, %r1030, 32;
	@%p41 bra 	$L__BB1_43;
	mad.lo.s32 	%r797, %r1024, -31, %r192;
	add.s32 	%r1024, %r797, 1;
	setp.ne.s32 	%p42, %r1024, 5;
	@%p42 bra 	$L__BB1_42;
	st.local.u32 	[%rd1+4], %r943;
	st.local.v2.u32 	[%rd1+8], {%r1034, %r1033};
	st.local.v2.u32 	[%rd1+16], {%r1032, %r939};
	setp.ne.s64 	%p43, %rd4, 3;
	@%p43 bra 	$L__BB1_115;
	mov.b32 	%r939, 0;
	mov.u32 	%r1124, %r939;
	mov.u32 	%r1125, %r939;
	mov.u32 	%r1126, %r939;
	mov.u32 	%r943, %r939;
	mov.u32 	%r1116, %r939;
$L__BB1_79:
	mul.wide.u32 	%rd21, %r1116, 4;
	add.s64 	%rd22, %rd1, %rd21;
	ld.local.u32 	%r367, [%rd22+4];
	shl.b32 	%r368, %r1116, 5;
	mov.b32 	%r1122, 0;
$L__BB1_80:
	.pragma "nounroll";
	shr.u32 	%r800, %r367, %r1122;
	and.b32  	%r801, %r800, 1;
	setp.eq.b32 	%p44, %r801, 1;
	not.pred 	%p45, %p44;
	add.s32 	%r802, %r368, %r1122;
	mul.lo.s32 	%r803, %r802, 5;
	mul.wide.u32 	%rd23, %r803, 4;
	add.s64 	%rd8, %rd5, %rd23;
	@%p45 bra 	$L__BB1_82;
	ld.global.u32 	%r804, [%rd8];
	xor.b32  	%r943, %r943, %r804;
	ld.global.u32 	%r805, [%rd8+4];
	xor.b32  	%r1126, %r1126, %r805;
	ld.global.u32 	%r806, [%rd8+8];
	xor.b32  	%r1125, %r1125, %r806;
	ld.global.u32 	%r807, [%rd8+12];
	xor.b32  	%r1124, %r1124, %r807;
	ld.global.u32 	%r808, [%rd8+16];
	xor.b32  	%r939, %r939, %r808;
$L__BB1_82:
	and.b32  	%r810, %r800, 2;
	setp.eq.s32 	%p46, %r810, 0;
	@%p46 bra 	$L__BB1_84;
	ld.global.u32 	%r811, [%rd8+20];
	xor.b32  	%r943, %r943, %r811;
	ld.global.u32 	%r812, [%rd8+24];
	xor.b32  	%r1126, %r1126, %r812;
	ld.global.u32 	%r813, [%rd8+28];
	xor.b32  	%r1125, %r1125, %r813;
	ld.global.u32 	%r814, [%rd8+32];
	xor.b32  	%r1124, %r1124, %r814;
	ld.global.u32 	%r815, [%rd8+36];
	xor.b32  	%r939, %r939, %r815;
$L__BB1_84:
	and.b32  	%r817, %r800, 4;
	setp.eq.s32 	%p47, %r817, 0;
	@%p47 bra 	$L__BB1_86;
	ld.global.u32 	%r818, [%rd8+40];
	xor.b32  	%r943, %r943, %r818;
	ld.global.u32 	%r819, [%rd8+44];
	xor.b32  	%r1126, %r1126, %r819;
	ld.global.u32 	%r820, [%rd8+48];
	xor.b32  	%r1125, %r1125, %r820;
	ld.global.u32 	%r821, [%rd8+52];
	xor.b32  	%r1124, %r1124, %r821;
	ld.global.u32 	%r822, [%rd8+56];
	xor.b32  	%r939, %r939, %r822;
$L__BB1_86:
	and.b32  	%r824, %r800, 8;
	setp.eq.s32 	%p48, %r824, 0;
	@%p48 bra 	$L__BB1_88;
	ld.global.u32 	%r825, [%rd8+60];
	xor.b32  	%r943, %r943, %r825;
	ld.global.u32 	%r826, [%rd8+64];
	xor.b32  	%r1126, %r1126, %r826;
	ld.global.u32 	%r827, [%rd8+68];
	xor.b32  	%r1125, %r1125, %r827;
	ld.global.u32 	%r828, [%rd8+72];
	xor.b32  	%r1124, %r1124, %r828;
	ld.global.u32 	%r829, [%rd8+76];
	xor.b32  	%r939, %r939, %r829;
$L__BB1_88:
	and.b32  	%r831, %r800, 16;
	setp.eq.s32 	%p49, %r831, 0;
	@%p49 bra 	$L__BB1_90;
	ld.global.u32 	%r832, [%rd8+80];
	xor.b32  	%r943, %r943, %r832;
	ld.global.u32 	%r833, [%rd8+84];
	xor.b32  	%r1126, %r1126, %r833;
	ld.global.u32 	%r834, [%rd8+88];
	xor.b32  	%r1125, %r1125, %r834;
	ld.global.u32 	%r835, [%rd8+92];
	xor.b32  	%r1124, %r1124, %r835;
	ld.global.u32 	%r836, [%rd8+96];
	xor.b32  	%r939, %r939, %r836;
$L__BB1_90:
	and.b32  	%r838, %r800, 32;
	setp.eq.s32 	%p50, %r838, 0;
	@%p50 bra 	$L__BB1_92;
	ld.global.u32 	%r839, [%rd8+100];
	xor.b32  	%r943, %r943, %r839;
	ld.global.u32 	%r840, [%rd8+104];
	xor.b32  	%r1126, %r1126, %r840;
	ld.global.u32 	%r841, [%rd8+108];
	xor.b32  	%r1125, %r1125, %r841;
	ld.global.u32 	%r842, [%rd8+112];
	xor.b32  	%r1124, %r1124, %r842;
	ld.global.u32 	%r843, [%rd8+116];
	xor.b32  	%r939, %r939, %r843;
$L__BB1_92:
	and.b32  	%r845, %r800, 64;
	setp.eq.s32 	%p51, %r845, 0;
	@%p51 bra 	$L__BB1_94;
	ld.global.u32 	%r846, [%rd8+120];
	xor.b32  	%r943, %r943, %r846;
	ld.global.u32 	%r847, [%rd8+124];
	xor.b32  	%r1126, %r1126, %r847;
	ld.global.u32 	%r848, [%rd8+128];
	xor.b32  	%r1125, %r1125, %r848;
	ld.global.u32 	%r849, [%rd8+132];
	xor.b32  	%r1124, %r1124, %r849;
	ld.global.u32 	%r850, [%rd8+136];
	xor.b32  	%r939, %r939, %r850;
$L__BB1_94:
	and.b32  	%r852, %r800, 128;
	setp.eq.s32 	%p52, %r852, 0;
	@%p52 bra 	$L__BB1_96;
	ld.global.u32 	%r853, [%rd8+140];
	xor.b32  	%r943, %r943, %r853;
	ld.global.u32 	%r854, [%rd8+144];
	xor.b32  	%r1126, %r1126, %r854;
	ld.global.u32 	%r855, [%rd8+148];
	xor.b32  	%r1125, %r1125, %r855;
	ld.global.u32 	%r856, [%rd8+152];
	xor.b32  	%r1124, %r1124, %r856;
	ld.global.u32 	%r857, [%rd8+156];
	xor.b32  	%r939, %r939, %r857;
$L__BB1_96:
	and.b32  	%r859, %r800, 256;
	setp.eq.s32 	%p53, %r859, 0;
	@%p53 bra 	$L__BB1_98;
	ld.global.u32 	%r860, [%rd8+160];
	xor.b32  	%r943, %r943, %r860;
	ld.global.u32 	%r861, [%rd8+164];
	xor.b32  	%r1126, %r1126, %r861;
	ld.global.u32 	%r862, [%rd8+168];
	xor.b32  	%r1125, %r1125, %r862;
	ld.global.u32 	%r863, [%rd8+172];
	xor.b32  	%r1124, %r1124, %r863;
	ld.global.u32 	%r864, [%rd8+176];
	xor.b32  	%r939, %r939, %r864;
$L__BB1_98:
	and.b32  	%r866, %r800, 512;
	setp.eq.s32 	%p54, %r866, 0;
	@%p54 bra 	$L__BB1_100;
	ld.global.u32 	%r867, [%rd8+180];
	xor.b32  	%r943, %r943, %r867;
	ld.global.u32 	%r868, [%rd8+184];
	xor.b32  	%r1126, %r1126, %r868;
	ld.global.u32 	%r869, [%rd8+188];
	xor.b32  	%r1125, %r1125, %r869;
	ld.global.u32 	%r870, [%rd8+192];
	xor.b32  	%r1124, %r1124, %r870;
	ld.global.u32 	%r871, [%rd8+196];
	xor.b32  	%r939, %r939, %r871;
$L__BB1_100:
	and.b32  	%r873, %r800, 1024;
	setp.eq.s32 	%p55, %r873, 0;
	@%p55 bra 	$L__BB1_102;
	ld.global.u32 	%r874, [%rd8+200];
	xor.b32  	%r943, %r943, %r874;
	ld.global.u32 	%r875, [%rd8+204];
	xor.b32  	%r1126, %r1126, %r875;
	ld.global.u32 	%r876, [%rd8+208];
	xor.b32  	%r1125, %r1125, %r876;
	ld.global.u32 	%r877, [%rd8+212];
	xor.b32  	%r1124, %r1124, %r877;
	ld.global.u32 	%r878, [%rd8+216];
	xor.b32  	%r939, %r939, %r878;
$L__BB1_102:
	and.b32  	%r880, %r800, 2048;
	setp.eq.s32 	%p56, %r880, 0;
	@%p56 bra 	$L__BB1_104;
	ld.global.u32 	%r881, [%rd8+220];
	xor.b32  	%r943, %r943, %r881;
	ld.global.u32 	%r882, [%rd8+224];
	xor.b32  	%r1126, %r1126, %r882;
	ld.global.u32 	%r883, [%rd8+228];
	xor.b32  	%r1125, %r1125, %r883;
	ld.global.u32 	%r884, [%rd8+232];
	xor.b32  	%r1124, %r1124, %r884;
	ld.global.u32 	%r885, [%rd8+236];
	xor.b32  	%r939, %r939, %r885;
$L__BB1_104:
	and.b32  	%r887, %r800, 4096;
	setp.eq.s32 	%p57, %r887, 0;
	@%p57 bra 	$L__BB1_106;
	ld.global.u32 	%r888, [%rd8+240];
	xor.b32  	%r943, %r943, %r888;
	ld.global.u32 	%r889, [%rd8+244];
	xor.b32  	%r1126, %r1126, %r889;
	ld.global.u32 	%r890, [%rd8+248];
	xor.b32  	%r1125, %r1125, %r890;
	ld.global.u32 	%r891, [%rd8+252];
	xor.b32  	%r1124, %r1124, %r891;
	ld.global.u32 	%r892, [%rd8+256];
	xor.b32  	%r939, %r939, %r892;
$L__BB1_106:
	and.b32  	%r894, %r800, 8192;
	setp.eq.s32 	%p58, %r894, 0;
	@%p58 bra 	$L__BB1_108;
	ld.global.u32 	%r895, [%rd8+260];
	xor.b32  	%r943, %r943, %r895;
	ld.global.u32 	%r896, [%rd8+264];
	xor.b32  	%r1126, %r1126, %r896;
	ld.global.u32 	%r897, [%rd8+268];
	xor.b32  	%r1125, %r1125, %r897;
	ld.global.u32 	%r898, [%rd8+272];
	xor.b32  	%r1124, %r1124, %r898;
	ld.global.u32 	%r899, [%rd8+276];
	xor.b32  	%r939, %r939, %r899;
$L__BB1_108:
	and.b32  	%r901, %r800, 16384;
	setp.eq.s32 	%p59, %r901, 0;
	@%p59 bra 	$L__BB1_110;
	ld.global.u32 	%r902, [%rd8+280];
	xor.b32  	%r943, %r943, %r902;
	ld.global.u32 	%r903, [%rd8+284];
	xor.b32  	%r1126, %r1126, %r903;
	ld.global.u32 	%r904, [%rd8+288];
	xor.b32  	%r1125, %r1125, %r904;
	ld.global.u32 	%r905, [%rd8+292];
	xor.b32  	%r1124, %r1124, %r905;
	ld.global.u32 	%r906, [%rd8+296];
	xor.b32  	%r939, %r939, %r906;
$L__BB1_110:
	and.b32  	%r908, %r800, 32768;
	setp.eq.s32 	%p60, %r908, 0;
	@%p60 bra 	$L__BB1_112;
	ld.global.u32 	%r909, [%rd8+300];
	xor.b32  	%r943, %r943, %r909;
	ld.global.u32 	%r910, [%rd8+304];
	xor.b32  	%r1126, %r1126, %r910;
	ld.global.u32 	%r911, [%rd8+308];
	xor.b32  	%r1125, %r1125, %r911;
	ld.global.u32 	%r912, [%rd8+312];
	xor.b32  	%r1124, %r1124, %r912;
	ld.global.u32 	%r913, [%rd8+316];
	xor.b32  	%r939, %r939, %r913;
$L__BB1_112:
	add.s32 	%r1122, %r1122, 16;
	setp.ne.s32 	%p61, %r1122, 32;
	@%p61 bra 	$L__BB1_80;
	mad.lo.s32 	%r914, %r1116, -31, %r368;
	add.s32 	%r1116, %r914, 1;
	setp.ne.s32 	%p62, %r1116, 5;
	@%p62 bra 	$L__BB1_79;
	st.local.u32 	[%rd1+4], %r943;
	st.local.v2.u32 	[%rd1+8], {%r1126, %r1125};
	st.local.v2.u32 	[%rd1+16], {%r1124, %r939};
$L__BB1_115:
	shr.u64 	%rd27, %rd3, 2;
	add.s32 	%r926, %r926, 1;
	setp.gt.u64 	%p63, %rd3, 3;
	@%p63 bra 	$L__BB1_3;
$L__BB1_116:
	shr.u32 	%r915, %r943, 2;
	xor.b32  	%r916, %r915, %r943;
	shl.b32 	%r917, %r939, 4;
	shl.b32 	%r918, %r916, 1;
	xor.b32  	%r919, %r918, %r917;
	xor.b32  	%r920, %r919, %r916;
	xor.b32  	%r921, %r920, %r939;
	add.s32 	%r922, %r3, %r921;
	add.s32 	%r923, %r922, 362437;
	cvt.rn.f32.u32 	%f1, %r923;
	fma.rn.f32 	%f2, %f1, 0f2F800000, 0f2F000000;
	cvta.to.global.u64 	%rd24, %rd10;
	shl.b64 	%rd25, %rd2, 2;
	add.s64 	%rd26, %rd24, %rd25;
	st.global.f32 	[%rd26], %f2;
$L__BB1_117:
	ret;

}


// ===== COMPILED SASS (sm_100) =====

	.target	sm_100

	.elftype	@"ET_EXEC"


//--------------------- .note.nv.tkinfo           --------------------------
	.section	.note.nv.tkinfo,"",@"SHT_NOTE"
	.sectionflags	@"SHF_NOTE_NV_TKINFO"
	.tkinfo
        /*0018*/ 	.word	0x00000002
        /*0030*/ 	.string	""
        /*0030*/ 	.string	"ptxas"
        /*0030*/ 	.string	"Cuda compilation tools, release 13.0, V13.0.88"
        /*0030*/ 	.string	"Build cuda_13.0.r13.0/compiler.36424714_0"
        /*0030*/ 	.string	"-arch sm_100 -m 64 "



//--------------------- .note.nv.cuinfo           --------------------------
	.section	.note.nv.cuinfo,"",@"SHT_NOTE"
	.sectionflags	@"SHF_NOTE_NV_CUINFO"
        /*0018*/ 	.short	0x0002
        /*001a*/ 	.short	0x0064
        /*001c*/ 	.short	0x0082
	.zero		2


//--------------------- .nv.info                  --------------------------
	.section	.nv.info,"",@"SHT_CUDA_INFO"
	.align	4


	//----- nvinfo : EIATTR_REGCOUNT
	.align		4
        /*0000*/ 	.byte	0x04, 0x2f
        /*0002*/ 	.short	(.L_10 - .L_9)
	.align		4
.L_9:
        /*0004*/ 	.word	index@(_Z25tiledMatrixMultiplicationPfS_S_i)
        /*0008*/ 	.word	0x00000020


	//----- nvinfo : EIATTR_FRAME_SIZE
	.align		4
.L_10:
        /*000c*/ 	.byte	0x04, 0x11
        /*000e*/ 	.short	(.L_12 - .L_11)
	.align		4
.L_11:
        /*0010*/ 	.word	index@(_Z25tiledMatrixMultiplicationPfS_S_i)
        /*0014*/ 	.word	0x00000000


	//----- nvinfo : EIATTR_REGCOUNT
	.align		4
.L_12:
        /*0018*/ 	.byte	0x04, 0x2f
        /*001a*/ 	.short	(.L_14 - .L_13)
	.align		4
.L_13:
        /*001c*/ 	.word	index@(_Z20generateRandomMatrixPfim)
        /*0020*/ 	.word	0x0000001f


	//----- nvinfo : EIATTR_FRAME_SIZE
	.align		4
.L_14:
        /*0024*/ 	.byte	0x04, 0x11
        /*0026*/ 	.short	(.L_16 - .L_15)
	.align		4
.L_15:
        /*0028*/ 	.word	index@(_Z20generateRandomMatrixPfim)
        /*002c*/ 	.word	0x00000030


	//----- nvinfo : EIATTR_MIN_STACK_SIZE
	.align		4
.L_16:
        /*0030*/ 	.byte	0x04, 0x12
        /*0032*/ 	.short	(.L_18 - .L_17)
	.align		4
.L_17:
        /*0034*/ 	.word	index@(_Z20generateRandomMatrixPfim)
        /*0038*/ 	.word	0x00000030


	//----- nvinfo : EIATTR_MIN_STACK_SIZE
	.align		4
.L_18:
        /*003c*/ 	.byte	0x04, 0x12
        /*003e*/ 	.short	(.L_20 - .L_19)
	.align		4
.L_19:
        /*0040*/ 	.word	index@(_Z25tiledMatrixMultiplicationPfS_S_i)
        /*0044*/ 	.word	0x00000000
.L_20:


//--------------------- .nv.compat                --------------------------
	.section	.nv.compat,"",@"SHT_CUDA_COMPAT_INFO"
	.align	4
        /*0000*/ 	.byte	0x02, 0x09, 0x00, 0x00, 0x02, 0x02, 0x01, 0x00, 0x02, 0x05, 0x05, 0x00, 0x03, 0x07, 0x01, 0x01
        /*0010*/ 	.byte	0x02, 0x03, 0x00, 0x00, 0x02, 0x06, 0x01, 0x00, 0x04, 0x0b, 0x08, 0x00, 0x09, 0x00, 0x00, 0x00
        /*0020*/ 	.byte	0x00, 0x00, 0x00, 0x00


//--------------------- .nv.info._Z20generateRandomMatrixPfim --------------------------
	.section	.nv.info._Z20generateRandomMatrixPfim,"",@"SHT_CUDA_INFO"
	.sectionflags	@""
	.align	4


	//----- nvinfo : EIATTR_CUDA_API_VERSION
	.align		4
        /*0000*/ 	.byte	0x04, 0x37
        /*0002*/ 	.short	(.L_22 - .L_21)
.L_21:
        /*0004*/ 	.word	0x00000082


	//----- nvinfo : EIATTR_KPARAM_INFO
	.align		4
.L_22:
        /*0008*/ 	.byte	0x04, 0x17
        /*000a*/ 	.short	(.L_24 - .L_23)
.L_23:
        /*000c*/ 	.word	0x00000000
        /*0010*/ 	.short	0x0002
        /*0012*/ 	.short	0x0010
        /*0014*/ 	.byte	0x00, 0xf0, 0x21, 0x00


	//----- nvinfo : EIATTR_KPARAM_INFO
	.align		4
.L_24:
        /*0018*/ 	.byte	0x04, 0x17
        /*001a*/ 	.short	(.L_26 - .L_25)
.L_25:
        /*001c*/ 	.word	0x00000000
        /*0020*/ 	.short	0x0001
        /*0022*/ 	.short	0x0008
        /*0024*/ 	.byte	0x00, 0xf0, 0x11, 0x00


	//----- nvinfo : EIATTR_KPARAM_INFO
	.align		4
.L_26:
        /*0028*/ 	.byte	0x04, 0x17
        /*002a*/ 	.short	(.L_28 - .L_27)
.L_27:
        /*002c*/ 	.word	0x00000000
        /*0030*/ 	.short	0x0000
        /*0032*/ 	.short	0x0000
        /*0034*/ 	.byte	0x00, 0xf5, 0x21, 0x00


	//----- nvinfo : EIATTR_SPARSE_MMA_MASK
	.align		4
.L_28:
        /*0038*/ 	.byte	0x03, 0x50
        /*003a*/ 	.short	0x0000


	//----- nvinfo : EIATTR_MAXREG_COUNT
	.align		4
        /*003c*/ 	.byte	0x03, 0x1b
        /*003e*/ 	.short	0x00ff


	//----- nvinfo : EIATTR_MERCURY_ISA_VERSION
	.align		4
        /*0040*/ 	.byte	0x03, 0x5f
        /*0042*/ 	.short	0x0101


	//----- nvinfo : EIATTR_VRC_CTA_INIT_COUNT
	.align		4
        /*0044*/ 	.byte	0x02, 0x4a
	.zero		1
	.zero		1


	//----- nvinfo : EIATTR_EXIT_INSTR_OFFSETS
	.align		4
        /*0048*/ 	.byte	0x04, 0x1c
        /*004a*/ 	.short	(.L_30 - .L_29)


	//   ....[0]....
.L_29:
        /*004c*/ 	.word	0x000000d0


	//   ....[1]....
        /*0050*/ 	.word	0x00002830


	//----- nvinfo : EIATTR_CRS_STACK_SIZE
	.align		4
.L_30:
        /*0054*/ 	.byte	0x04, 0x1e
        /*0056*/ 	.short	(.L_32 - .L_31)
.L_31:
        /*0058*/ 	.word	0x00000000


	//----- nvinfo : EIATTR_CBANK_PARAM_SIZE
	.align		4
.L_32:
        /*005c*/ 	.byte	0x03, 0x19
        /*005e*/ 	.short	0x0018


	//----- nvinfo : EIATTR_PARAM_CBANK
	.align		4
        /*0060*/ 	.byte	0x04, 0x0a
        /*0062*/ 	.short	(.L_34 - .L_33)
	.align		4
.L_33:
        /*0064*/ 	.word	index@(.nv.constant0._Z20generateRandomMatrixPfim)
        /*0068*/ 	.short	0x0380
        /*006a*/ 	.short	0x0018


	//----- nvinfo : EIATTR_SW_WAR
	.align		4
.L_34:
        /*006c*/ 	.byte	0x04, 0x36
        /*006e*/ 	.short	(.L_36 - .L_35)
.L_35:
        /*0070*/ 	.word	0x00000008
.L_36:


//--------------------- .nv.info._Z25tiledMatrixMultiplicationPfS_S_i --------------------------
	.section	.nv.info._Z25tiledMatrixMultiplicationPfS_S_i,"",@"SHT_CUDA_INFO"
	.sectionflags	@""
	.align	4


	//----- nvinfo : EIATTR_CUDA_API_VERSION
	.align		4
        /*0000*/ 	.byte	0x04, 0x37
        /*0002*/ 	.short	(.L_38 - .L_37)
.L_37:
        /*0004*/ 	.word	0x00000082


	//----- nvinfo : EIATTR_KPARAM_INFO
	.align		4
.L_38:
        /*0008*/ 	.byte	0x04, 0x17
        /*000a*/ 	.short	(.L_40 - .L_39)
.L_39:
        /*000c*/ 	.word	0x00000000
        /*0010*/ 	.short	0x0003
        /*0012*/ 	.short	0x0018
        /*0014*/ 	.byte	0x00, 0xf0, 0x11, 0x00


	//----- nvinfo : EIATTR_KPARAM_INFO
	.align		4
.L_40:
        /*0018*/ 	.byte	0x04, 0x17
        /*001a*/ 	.short	(.L_42 - .L_41)
.L_41:
        /*001c*/ 	.word	0x00000000
        /*0020*/ 	.short	0x0002
        /*0022*/ 	.short	0x0010
        /*0024*/ 	.byte	0x00, 0xf5, 0x21, 0x00


	//----- nvinfo : EIATTR_KPARAM_INFO
	.align		4
.L_42:
        /*0028*/ 	.byte	0x04, 0x17
        /*002a*/ 	.short	(.L_44 - .L_43)
.L_43:
        /*002c*/ 	.word	0x00000000
        /*0030*/ 	.short	0x0001
        /*0032*/ 	.short	0x0008
        /*0034*/ 	.byte	0x00, 0xf5, 0x21, 0x00


	//----- nvinfo : EIATTR_KPARAM_INFO
	.align		4
.L_44:
        /*0038*/ 	.byte	0x04, 0x17
        /*003a*/ 	.short	(.L_46 - .L_45)
.L_45:
        /*003c*/ 	.word	0x00000000
        /*0040*/ 	.short	0x0000
        /*0042*/ 	.short	0x0000
        /*0044*/ 	.byte	0x00, 0xf5, 0x21, 0x00


	//----- nvinfo : EIATTR_SPARSE_MMA_MASK
	.align		4
.L_46:
        /*0048*/ 	.byte	0x03, 0x50
        /*004a*/ 	.short	0x0000


	//----- nvinfo : EIATTR_MAXREG_COUNT
	.align		4
        /*004c*/ 	.byte	0x03, 0x1b
        /*004e*/ 	.short	0x00ff


	//----- nvinfo : EIATTR_NUM_BARRIERS
	.align		4
        /*0050*/ 	.byte	0x02, 0x4c
        /*0052*/ 	.byte	0x01
	.zero		1


	//----- nvinfo : EIATTR_MERCURY_ISA_VERSION
	.align		4
        /*0054*/ 	.byte	0x03, 0x5f
        /*0056*/ 	.short	0x0101


	//----- nvinfo : EIATTR_VRC_CTA_INIT_COUNT
	.align		4
        /*0058*/ 	.byte	0x02, 0x4a
	.zero		1
	.zero		1


	//----- nvinfo : EIATTR_EXIT_INSTR_OFFSETS
	.align		4
        /*005c*/ 	.byte	0x04, 0x1c
        /*005e*/ 	.short	(.L_48 - .L_47)


	//   ....[0]....
.L_47:
        /*0060*/ 	.word	0x00000810


	//   ....[1]....
        /*0064*/ 	.word	0x00000860


	//----- nvinfo : EIATTR_CBANK_PARAM_SIZE
	.align		4
.L_48:
        /*0068*/ 	.byte	0x03, 0x19
        /*006a*/ 	.short	0x001c


	//----- nvinfo : EIATTR_PARAM_CBANK
	.align		4
        /*006c*/ 	.byte	0x04, 0x0a
        /*006e*/ 	.short	(.L_50 - .L_49)
	.align		4
.L_49:
        /*0070*/ 	.word	index@(.nv.constant0._Z25tiledMatrixMultiplicationPfS_S_i)
        /*0074*/ 	.short	0x0380
        /*0076*/ 	.short	0x001c


	//----- nvinfo : EIATTR_SW_WAR
	.align		4
.L_50:
        /*0078*/ 	.byte	0x04, 0x36
        /*007a*/ 	.short	(.L_52 - .L_51)
.L_51:
        /*007c*/ 	.word	0x00000008
.L_52:


//--------------------- .nv.callgraph             --------------------------
	.section	.nv.callgraph,"",@"SHT_CUDA_CALLGRAPH"
	.align	4
	.sectionentsize	8
	.align		4
        /*0000*/ 	.word	0x00000000
	.align		4
        /*0004*/ 	.word	0xffffffff
	.align		4
        /*0008*/ 	.word	0x00000000
	.align		4
        /*000c*/ 	.word	0xfffffffe
	.align		4
        /*0010*/ 	.word	0x00000000
	.align		4
        /*0014*/ 	.word	0xfffffffd
	.align		4
        /*0018*/ 	.word	0x00000000
	.align		4
        /*001c*/ 	.word	0xfffffffc


//--------------------- .nv.constant4             --------------------------
	.section	.nv.constant4,"a",@progbits
	.align	8
	.align		8
.nv.constant4:
        /*0000*/ 	.dword	precalc_xorwow_matrix
	.align		8
        /*0008*/ 	.dword	precalc_xorwow_offset_matrix
	.align		8
        /*0010*/ 	.dword	mrg32k3aM1
	.align		8
        /*0018*/ 	.dword	mrg32k3aM2
	.align		8
        /*0020*/ 	.dword	mrg32k3aM1SubSeq
	.align		8
        /*0028*/ 	.dword	mrg32k3aM2SubSeq
	.align		8
        /*0030*/ 	.dword	mrg32k3aM1Seq
	.align		8
        /*0038*/ 	.dword	mrg32k3aM2Seq


//--------------------- .nv.constant3             --------------------------
	.section	.nv.constant3,"a",@progbits
	.align	8
.nv.constant3:
	.type		__cr_lgamma_table,@object
	.size		__cr_lgamma_table,(.L_8 - __cr_lgamma_table)
__cr_lgamma_table:
        /*0000*/ 	.byte	0x00, 0x00, 0x00, 0x00, 0x00, 0x00, 0x00, 0x00, 0x00, 0x00, 0x00, 0x00, 0x00, 0x00, 0x00, 0x00
        /*0010*/ 	.byte	0xef, 0x39, 0xfa, 0xfe, 0x42, 0x2e, 0xe6, 0x3f, 0x02, 0x20, 0x2a, 0xfa, 0x0b, 0xab, 0xfc, 0x3f
        /*0020*/ 	.byte	0xf9, 0x2c, 0x92, 0x7c, 0xa7, 0x6c, 0x09, 0x40, 0xc9, 0x79, 0x44, 0x3c, 0x64, 0x26, 0x13, 0x40
        /*0030*/ 	.byte	0xca, 0x01, 0xcf, 0x3a, 0x27, 0x51, 0x1a, 0x40, 0x30, 0xcc, 0x2d, 0xf3, 0xe1, 0x0c, 0x21, 0x40
        /*0040*/ 	.byte	0x0d, 0xb7, 0xfc, 0x82, 0x8e, 0x35, 0x25, 0x40
.L_8:


//--------------------- .text._Z20generateRandomMatrixPfim --------------------------
	.section	.text._Z20generateRandomMatrixPfim,"ax",@progbits
	.align	128
        .global         _Z20generateRandomMatrixPfim
        .type           _Z20generateRandomMatrixPfim,@function
        .size           _Z20generateRandomMatrixPfim,(.L_x_15 - _Z20generateRandomMatrixPfim)
        .other          _Z20generateRandomMatrixPfim,@"STO_CUDA_ENTRY STV_DEFAULT"
_Z20generateRandomMatrixPfim:
.text._Z20generateRandomMatrixPfim:
[----:B------:R-:W0:Y:S01]  /*0000*/  LDC R1, c[0x0][0x37c] ;  /* 0x0000df00ff017b82 */ /* 0x000e220000000800 */
[----:B------:R-:W1:Y:S07]  /*0010*/  S2R R3, SR_TID.X ;  /* 0x0000000000037919 */ /* 0x000e6e0000002100 */
[----:B------:R-:W1:Y:S01]  /*0020*/  LDC R0, c[0x0][0x360] ;  /* 0x0000d800ff007b82 */ /* 0x000e620000000800 */
[----:B------:R-:W2:Y:S01]  /*0030*/  LDCU UR6, c[0x0][0x388] ;  /* 0x00007100ff0677ac */ /* 0x000ea20008000800 */
[----:B0-----:R-:W-:Y:S01]  /*0040*/  VIADD R1, R1, 0xffffffd0 ;  /* 0xffffffd001017836 */ /* 0x001fe20000000000 */
[----:B------:R-:W0:Y:S05]  /*0050*/  S2R R2, SR_TID.Y ;  /* 0x0000000000027919 */ /* 0x000e2a0000002200 */
[----:B------:R-:W1:Y:S08]  /*0060*/  S2UR UR4, SR_CTAID.X ;  /* 0x00000000000479c3 */ /* 0x000e700000002500 */
[----:B------:R-:W0:Y:S08]  /*0070*/  S2UR UR5, SR_CTAID.Y ;  /* 0x00000000000579c3 */ /* 0x000e300000002600 */
[----:B------:R-:W0:Y:S01]  /*0080*/  LDC R9, c[0x0][0x364] ;  /* 0x0000d900ff097b82 */ /* 0x000e220000000800 */
[----:B-1----:R-:W-:-:S02]  /*0090*/  IMAD R0, R0, UR4, R3 ;  /* 0x0000000400007c24 */ /* 0x002fc4000f8e0203 */
[----:B0-----:R-:W-:-:S05]  /*00a0*/  IMAD R9, R9, UR5, R2 ;  /* 0x0000000509097c24 */ /* 0x001fca000f8e0202 */
[----:B------:R-:W-:-:S04]  /*00b0*/  VIMNMX R2, PT, PT, R0, R9, !PT ;  /* 0x0000000900027248 */ /* 0x000fc80007fe0100 */
[----:B--2---:R-:W-:-:S13]  /*00c0*/  ISETP.GE.AND P0, PT, R2, UR6, PT ;  /* 0x0000000602007c0c */ /* 0x004fda000bf06270 */
[----:B------:R-:W-:Y:S05]  /*00d0*/  @P0 EXIT ;  /* 0x000000000000094d */ /* 0x000fea0003800000 */
[----:B------:R-:W0:Y:S01]  /*00e0*/  LDC.64 R2, c[0x0][0x390] ;  /* 0x0000e400ff027b82 */ /* 0x000e220000000a00 */
[----:B------:R-:W-:Y:S01]  /*00f0*/  IMAD R0, R9, UR6, R0 ;  /* 0x0000000609007c24 */ /* 0x000fe2000f8e0200 */
[----:B------:R-:W1:Y:S01]  /*0100*/  LDCU.64 UR6, c[0x0][0x358] ;  /* 0x00006b00ff0677ac */ /* 0x000e620008000a00 */
[----:B------:R-:W-:Y:S03]  /*0110*/  BSSY.RECONVERGENT B0, `(.L_x_0) ;  /* 0x000025c000007945 */ /* 0x000fe60003800200 */
[----:B------:R-:W-:Y:S02]  /*0120*/  ISETP.NE.AND P0, PT, R0, RZ, PT ;  /* 0x000000ff0000720c */ /* 0x000fe40003f05270 */
[----:B------:R-:W-:Y:S02]  /*0130*/  SHF.R.S32.HI R8, RZ, 0x1f, R0 ;  /* 0x0000001fff087819 */ /* 0x000fe40000011400 */
[----:B0-----:R-:W-:-:S02]  /*0140*/  LOP3.LUT R2, R2, 0xaad26b49, RZ, 0x3c, !PT ;  /* 0xaad26b4902027812 */ /* 0x001fc400078e3cff */
[----:B------:R-:W-:-:S03]  /*0150*/  LOP3.LUT R4, R3, 0xf7dcefdd, RZ, 0x3c, !PT ;  /* 0xf7dcefdd03047812 */ /* 0x000fc600078e3cff */
[----:B------:R-:W-:Y:S02]  /*0160*/  IMAD R3, R2, 0x4182bed5, RZ ;  /* 0x4182bed502037824 */ /* 0x000fe400078e02ff */
[----:B------:R-:W-:Y:S02]  /*0170*/  IMAD R4, R4, -0x658354e5, RZ ;  /* 0x9a7cab1b04047824 */ /* 0x000fe400078e02ff */
[C---:B------:R-:W-:Y:S01]  /*0180*/  VIADD R5, R3.reuse, 0x583f19 ;  /* 0x00583f1903057836 */ /* 0x040fe20000000000 */
[C---:B------:R-:W-:Y:S01]  /*0190*/  LOP3.LUT R6, R3.reuse, 0x159a55e5, RZ, 0x3c, !PT ;  /* 0x159a55e503067812 */ /* 0x040fe200078e3cff */
[C---:B------:R-:W-:Y:S01]  /*01a0*/  VIADD R7, R4.reuse, 0x1f123bb5 ;  /* 0x1f123bb504077836 */ /* 0x040fe20000000000 */
[C---:B------:R-:W-:Y:S01]  /*01b0*/  IADD3 R2, PT, PT, R3.reuse, 0x64f0c9, R4 ;  /* 0x0064f0c903027810 */ /* 0x040fe20007ffe004 */
[----:B------:R-:W-:Y:S01]  /*01c0*/  VIADD R3, R3, 0x75bcd15 ;  /* 0x075bcd1503037836 */ /* 0x000fe20000000000 */
[----:B------:R-:W-:Y:S02]  /*01d0*/  LOP3.LUT R4, R4, 0x5491333, RZ, 0x3c, !PT ;  /* 0x0549133304047812 */ /* 0x000fe400078e3cff */
[----:B------:R0:W-:Y:S04]  /*01e0*/  STL.64 [R1+0x8], R6 ;  /* 0x0000080601007387 */ /* 0x0001e80000100a00 */
[----:B------:R0:W-:Y:S04]  /*01f0*/  STL.64 [R1], R2 ;  /* 0x0000000201007387 */ /* 0x0001e80000100a00 */
[----:B------:R0:W-:Y:S01]  /*0200*/  STL.64 [R1+0x10], R4 ;  /* 0x0000100401007387 */ /* 0x0001e20000100a00 */
[----:B-1----:R-:W-:Y:S05]  /*0210*/  @!P0 BRA `(.L_x_1) ;  /* 0x00000024002c8947 */ /* 0x002fea0003800000 */
[----:B------:R-:W-:Y:S02]  /*0220*/  IMAD.MOV.U32 R13, RZ, RZ, R8 ;  /* 0x000000ffff0d7224 */ /* 0x000fe400078e0008 */
[----:B------:R-:W-:Y:S02]  /*0230*/  IMAD.MOV.U32 R11, RZ, RZ, RZ ;  /* 0x000000ffff0b7224 */ /* 0x000fe400078e00ff */
[----:B------:R-:W-:-:S07]  /*0240*/  IMAD.MOV.U32 R10, RZ, RZ, R0 ;  /* 0x000000ffff0a7224 */ /* 0x000fce00078e0000 */
.L_x_10:
[----:B0-----:R-:W-:Y:S01]  /*0250*/  LOP3.LUT R2, R10, 0x3, RZ, 0xc0, !PT ;  /* 0x000000030a027812 */ /* 0x001fe200078ec0ff */
[----:B------:R-:W-:Y:S03]  /*0260*/  BSSY.RECONVERGENT B1, `(.L_x_2) ;  /* 0x0000240000017945 */ /* 0x000fe60003800200 */
[----:B------:R-:W-:-:S04]  /*0270*/  ISETP.NE.U32.AND P0, PT, R2, RZ, PT ;  /* 0x000000ff0200720c */ /* 0x000fc80003f05070 */
[----:B------:R-:W-:-:S13]  /*0280*/  ISETP.NE.AND.EX P0, PT, RZ, RZ, PT, P0 ;  /* 0x000000ffff00720c */ /* 0x000fda0003f05300 */
[----:B------:R-:W-:Y:S05]  /*0290*/  @!P0 BRA `(.L_x_3) ;  /* 0x0000002000f08947 */ /* 0x000fea0003800000 */
[----:B------:R-:W0:Y:S01]  /*02a0*/  LDC.64 R8, c[0x4][RZ] ;  /* 0x01000000ff087b82 */ /* 0x000e220000000a00 */
[----:B------:R-:W-:Y:S02]  /*02b0*/  CS2R R2, SRZ ;  /* 0x0000000000027805 */ /* 0x000fe4000001ff00 */
[----:B------:R-:W-:Y:S02]  /*02c0*/  CS2R R4, SRZ ;  /* 0x0000000000047805 */ /* 0x000fe4000001ff00 */
[----:B------:R-:W-:Y:S01]  /*02d0*/  CS2R R6, SRZ ;  /* 0x0000000000067805 */ /* 0x000fe2000001ff00 */
[----:B0-----:R-:W-:-:S07]  /*02e0*/  IMAD.WIDE.U32 R8, R11, 0xc80, R8 ;  /* 0x00000c800b087825 */ /* 0x001fce00078e0008 */
.L_x_5:
[----:B------:R-:W-:-:S06]  /*02f0*/  IMAD R12, R2, 0x4, R1 ;  /* 0x00000004020c7824 */ /* 0x000fcc00078e0201 */
[----:B------:R-:W5:Y:S01]  /*0300*/  LDL R12, [R12+0x4] ;  /* 0x000004000c0c7983 */ /* 0x000f620000100800 */
[----:B------:R-:W-:-:S05]  /*0310*/  UMOV UR4, URZ ;  /* 0x000000ff00047c82 */ /* 0x000fca0008000000 */
.L_x_4:
[----:B-----5:R-:W-:Y:S01]  /*0320*/  SHF.R.U32.HI R22, RZ, UR4, R12 ;  /* 0x00000004ff167c19 */ /* 0x020fe2000801160c */
[----:B------:R-:W-:-:S03]  /*0330*/  IMAD.SHL.U32 R14, R2, 0x20, RZ ;  /* 0x00000020020e7824 */ /* 0x000fc600078e00ff */
[----:B------:R-:W-:Y:S01]  /*0340*/  LOP3.LUT R15, R22, 0x1, RZ, 0xc0, !PT ;  /* 0x00000001160f7812 */ /* 0x000fe200078ec0ff */
[----:B------:R-:W-:-:S03]  /*0350*/  VIADD R14, R14, UR4 ;  /* 0x000000040e0e7c36 */ /* 0x000fc60008000000 */
[----:B------:R-:W-:Y:S01]  /*0360*/  ISETP.NE.U32.AND P0, PT, R15, 0x1, PT ;  /* 0x000000010f00780c */ /* 0x000fe20003f05070 */
[----:B------:R-:W-:-:S03]  /*0370*/  IMAD R15, R14, 0x5, RZ ;  /* 0x000000050e0f7824 */ /* 0x000fc600078e02ff */
[----:B------:R-:W-:Y:S01]  /*0380*/  R2P PR, R22, 0x7e ;  /* 0x0000007e16007804 */ /* 0x000fe20000000000 */
[----:B------:R-:W-:-:S08]  /*0390*/  IMAD.WIDE.U32 R14, R15, 0x4, R8 ;  /* 0x000000040f0e7825 */ /* 0x000fd000078e0008 */
[----:B------:R-:W2:Y:S04]  /*03a0*/  @!P0 LDG.E R16, desc[UR6][R14.64+0x10] ;  /* 0x000010060e108981 */ /* 0x000ea8000c1e1900 */
[----:B------:R-:W3:Y:S04]  /*03b0*/  @P1 LDG.E R18, desc[UR6][R14.64+0x24] ;  /* 0x000024060e121981 */ /* 0x000ee8000c1e1900 */
[----:B------:R-:W4:Y:S04]  /*03c0*/  @P2 LDG.E R20, desc[UR6][R14.64+0x38] ;  /* 0x000038060e142981 */ /* 0x000f28000c1e1900 */
[----:B------:R-:W4:Y:S04]  /*03d0*/  @P3 LDG.E R24, desc[UR6][R14.64+0x4c] ;  /* 0x00004c060e183981 */ /* 0x000f28000c1e1900 */
[----:B------:R-:W4:Y:S04]  /*03e0*/  @P4 LDG.E R26, desc[UR6][R14.64+0x60] ;  /* 0x000060060e1a4981 */ /* 0x000f28000c1e1900 */
[----:B------:R-:W4:Y:S04]  /*03f0*/  @!P0 LDG.E R17, desc[UR6][R14.64+0x4] ;  /* 0x000004060e118981 */ /* 0x000f28000c1e1900 */
[----:B------:R-:W4:Y:S04]  /*0400*/  @!P0 LDG.E R19, desc[UR6][R14.64+0xc] ;  /* 0x00000c060e138981 */ /* 0x000f28000c1e1900 */
[----:B------:R-:W4:Y:S04]  /*0410*/  @P1 LDG.E R21, desc[UR6][R14.64+0x18] ;  /* 0x000018060e151981 */ /* 0x000f28000c1e1900 */
[----:B------:R-:W4:Y:S04]  /*0420*/  @P3 LDG.E R23, desc[UR6][R14.64+0x40] ;  /* 0x000040060e173981 */ /* 0x000f28000c1e1900 */
[----:B------:R-:W4:Y:S04]  /*0430*/  @P5 LDG.E R25, desc[UR6][R14.64+0x70] ;  /* 0x000070060e195981 */ /* 0x000f28000c1e1900 */
[----:B------:R-:W4:Y:S01]  /*0440*/  @P6 LDG.E R28, desc[UR6][R14.64+0x88] ;  /* 0x000088060e1c6981 */ /* 0x000f22000c1e1900 */
[----:B--2---:R-:W-:-:S03]  /*0450*/  @!P0 LOP3.LUT R5, R5, R16, RZ, 0x3c, !PT ;  /* 0x0000001005058212 */ /* 0x004fc600078e3cff */
[----:B------:R-:W2:Y:S01]  /*0460*/  @!P0 LDG.E R16, desc[UR6][R14.64] ;  /* 0x000000060e108981 */ /* 0x000ea2000c1e1900 */
[----:B---3--:R-:W-:-:S03]  /*0470*/  @P1 LOP3.LUT R5, R5, R18, RZ, 0x3c, !PT ;  /* 0x0000001205051212 */ /* 0x008fc600078e3cff */
[----:B------:R-:W3:Y:S01]  /*0480*/  @!P0 LDG.E R18, desc[UR6][R14.64+0x8] ;  /* 0x000008060e128981 */ /* 0x000ee2000c1e1900 */
[----:B----4-:R-:W-:-:S03]  /*0490*/  @P2 LOP3.LUT R5, R5, R20, RZ, 0x3c, !PT ;  /* 0x0000001405052212 */ /* 0x010fc600078e3cff */
[----:B------:R-:W4:Y:S01]  /*04a0*/  @P1 LDG.E R20, desc[UR6][R14.64+0x14] ;  /* 0x000014060e141981 */ /* 0x000f22000c1e1900 */
[----:B------:R-:W-:-:S03]  /*04b0*/  @P3 LOP3.LUT R5, R5, R24, RZ, 0x3c, !PT ;  /* 0x0000001805053212 */ /* 0x000fc600078e3cff */
[----:B------:R-:W4:Y:S01]  /*04c0*/  @P5 LDG.E R24, desc[UR6][R14.64+0x74] ;  /* 0x000074060e185981 */ /* 0x000f22000c1e1900 */
[----:B------:R-:W-:-:S03]  /*04d0*/  @P4 LOP3.LUT R5, R5, R26, RZ, 0x3c, !PT ;  /* 0x0000001a05054212 */ /* 0x000fc600078e3cff */
[----:B------:R-:W4:Y:S01]  /*04e0*/  @P3 LDG.E R26, desc[UR6][R14.64+0x44] ;  /* 0x000044060e1a3981 */ /* 0x000f22000c1e1900 */
[----:B------:R-:W-:-:S03]  /*04f0*/  @!P0 LOP3.LUT R6, R6, R17, RZ, 0x3c, !PT ;  /* 0x0000001106068212 */ /* 0x000fc600078e3cff */
[----:B------:R-:W4:Y:S01]  /*0500*/  @P1 LDG.E R17, desc[UR6][R14.64+0x20] ;  /* 0x000020060e111981 */ /* 0x000f22000c1e1900 */
[----:B------:R-:W-:-:S03]  /*0510*/  @!P0 LOP3.LUT R4, R4, R19, RZ, 0x3c, !PT ;  /* 0x0000001304048212 */ /* 0x000fc600078e3cff */
[----:B------:R-:W4:Y:S01]  /*0520*/  @P2 LDG.E R19, desc[UR6][R14.64+0x2c] ;  /* 0x00002c060e132981 */ /* 0x000f22000c1e1900 */
[----:B------:R-:W-:-:S03]  /*0530*/  @P1 LOP3.LUT R6, R6, R21, RZ, 0x3c, !PT ;  /* 0x0000001506061212 */ /* 0x000fc600078e3cff */
[----:B------:R-:W4:Y:S01]  /*0540*/  @P2 LDG.E R21, desc[UR6][R14.64+0x34] ;  /* 0x000034060e152981 */ /* 0x000f22000c1e1900 */
[----:B--2---:R-:W-:-:S03]  /*0550*/  @!P0 LOP3.LUT R3, R3, R16, RZ, 0x3c, !PT ;  /* 0x0000001003038212 */ /* 0x004fc600078e3cff */
[----:B------:R-:W2:Y:S01]  /*0560*/  @P1 LDG.E R16, desc[UR6][R14.64+0x1c] ;  /* 0x00001c060e101981 */ /* 0x000ea2000c1e1900 */
[----:B---3--:R-:W-:-:S03]  /*0570*/  @!P0 LOP3.LUT R7, R7, R18, RZ, 0x3c, !PT ;  /* 0x0000001207078212 */ /* 0x008fc600078e3cff */
[----:B------:R-:W3:Y:S01]  /*0580*/  @P2 LDG.E R18, desc[UR6][R14.64+0x28] ;  /* 0x000028060e122981 */ /* 0x000ee2000c1e1900 */
[----:B----4-:R-:W-:-:S03]  /*0590*/  @P1 LOP3.LUT R3, R3, R20, RZ, 0x3c, !PT ;  /* 0x0000001403031212 */ /* 0x010fc600078e3cff */
[----:B------:R-:W4:Y:S01]  /*05a0*/  @P2 LDG.E R20, desc[UR6][R14.64+0x30] ;  /* 0x000030060e142981 */ /* 0x000f22000c1e1900 */
[----:B------:R-:W-:-:S03]  /*05b0*/  @P5 LOP3.LUT R5, R5, R24, RZ, 0x3c, !PT ;  /* 0x0000001805055212 */ /* 0x000fc600078e3cff */
[----:B------:R-:W4:Y:S01]  /*05c0*/  @P3 LDG.E R24, desc[UR6][R14.64+0x3c] ;  /* 0x00003c060e183981 */ /* 0x000f22000c1e1900 */
[----:B------:R-:W-:-:S03]  /*05d0*/  @P1 LOP3.LUT R4, R4, R17, RZ, 0x3c, !PT ;  /* 0x0000001104041212 */ /* 0x000fc600078e3cff */
[----:B------:R-:W4:Y:S01]  /*05e0*/  @P3 LDG.E R17, desc[UR6][R14.64+0x48] ;  /* 0x000048060e113981 */ /* 0x000f22000c1e1900 */
[----:B------:R-:W-:-:S03]  /*05f0*/  @P2 LOP3.LUT R6, R6, R19, RZ, 0x3c, !PT ;  /* 0x0000001306062212 */ /* 0x000fc600078e3cff */
[----:B------:R-:W4:Y:S01]  /*0600*/  @P4 LDG.E R19, desc[UR6][R14.64+0x54] ;  /* 0x000054060e134981 */ /* 0x000f22000c1e1900 */
[----:B------:R-:W-:Y:S02]  /*0610*/  @P2 LOP3.LUT R4, R4, R21, RZ, 0x3c, !PT ;  /* 0x0000001504042212 */ /* 0x000fe400078e3cff */
[----:B------:R-:W-:Y:S01]  /*0620*/  @P3 LOP3.LUT R6, R6, R23, RZ, 0x3c, !PT ;  /* 0x0000001706063212 */ /* 0x000fe200078e3cff */
[----:B------:R-:W4:Y:S04]  /*0630*/  @P4 LDG.E R21, desc[UR6][R14.64+0x5c] ;  /* 0x00005c060e154981 */ /* 0x000f28000c1e1900 */
[----:B------:R-:W4:Y:S01]  /*0640*/  @P5 LDG.E R23, desc[UR6][R14.64+0x68] ;  /* 0x000068060e175981 */ /* 0x000f22000c1e1900 */
[----:B--2---:R-:W-:-:S03]  /*0650*/  @P1 LOP3.LUT R7, R7, R16, RZ, 0x3c, !PT ;  /* 0x0000001007071212 */ /* 0x004fc600078e3cff */
[----:B------:R-:W2:Y:S01]  /*0660*/  @P4 LDG.E R16, desc[UR6][R14.64+0x50] ;  /* 0x000050060e104981 */ /* 0x000ea2000c1e1900 */
[----:B---3--:R-:W-:-:S03]  /*0670*/  @P2 LOP3.LUT R3, R3, R18, RZ, 0x3c, !PT ;  /* 0x0000001203032212 */ /* 0x008fc600078e3cff */
[----:B------:R-:W3:Y:S01]  /*0680*/  @P4 LDG.E R18, desc[UR6][R14.64+0x58] ;  /* 0x000058060e124981 */ /* 0x000ee2000c1e1900 */
[----:B----4-:R-:W-:-:S03]  /*0690*/  @P2 LOP3.LUT R7, R7, R20, RZ, 0x3c, !PT ;  /* 0x0000001407072212 */ /* 0x010fc600078e3cff */
[----:B------:R-:W4:Y:S01]  /*06a0*/  @P5 LDG.E R20, desc[UR6][R14.64+0x64] ;  /* 0x000064060e145981 */ /* 0x000f22000c1e1900 */
[----:B------:R-:W-:-:S03]  /*06b0*/  @P3 LOP3.LUT R3, R3, R24, RZ, 0x3c, !PT ;  /* 0x0000001803033212 */ /* 0x000fc600078e3cff */
[----:B------:R-:W4:Y:S01]  /*06c0*/  @P5 LDG.E R24, desc[UR6][R14.64+0x6c] ;  /* 0x00006c060e185981 */ /* 0x000f22000c1e1900 */
[----:B------:R-:W-:Y:S02]  /*06d0*/  LOP3.LUT P0, RZ, R22, 0x80, RZ, 0xc0, !PT ;  /* 0x0000008016ff7812 */ /* 0x000fe4000780c0ff */
[----:B------:R-:W-:Y:S02]  /*06e0*/  @P3 LOP3.LUT R7, R7, R26, RZ, 0x3c, !PT ;  /* 0x0000001a07073212 */ /* 0x000fe400078e3cff */
[----:B------:R-:W-:Y:S02]  /*06f0*/  @P3 LOP3.LUT R4, R4, R17, RZ, 0x3c, !PT ;  /* 0x0000001104043212 */ /* 0x000fe400078e3cff */
[----:B------:R-:W4:Y:S01]  /*0700*/  @P6 LDG.E R17, desc[UR6][R14.64+0x7c] ;  /* 0x00007c060e116981 */ /* 0x000f22000c1e1900 */
[----:B------:R-:W-:-:S03]  /*0710*/  @P4 LOP3.LUT R6, R6, R19, RZ, 0x3c, !PT ;  /* 0x0000001306064212 */ /* 0x000fc600078e3cff */
[----:B------:R-:W4:Y:S01]  /*0720*/  @P6 LDG.E R19, desc[UR6][R14.64+0x84] ;  /* 0x000084060e136981 */ /* 0x000f22000c1e1900 */
[----:B------:R-:W-:-:S03]  /*0730*/  @P4 LOP3.LUT R4, R4, R21, RZ, 0x3c, !PT ;  /* 0x0000001504044212 */ /* 0x000fc600078e3cff */
[----:B------:R-:W4:Y:S01]  /*0740*/  @P0 LDG.E R26, desc[UR6][R14.64+0x9c] ;  /* 0x00009c060e1a0981 */ /* 0x000f22000c1e1900 */
[----:B------:R-:W-:-:S03]  /*0750*/  @P5 LOP3.LUT R6, R6, R23, RZ, 0x3c, !PT ;  /* 0x0000001706065212 */ /* 0x000fc600078e3cff */
        /* <DEDUP_REMOVED lines=10> */
[----:B------:R-:W-:Y:S02]  /*0800*/  @P5 LOP3.LUT R4, R4, R25, RZ, 0x3c, !PT ;  /* 0x0000001904045212 */ /* 0x000fe400078e3cff */
[----:B------:R-:W-:Y:S02]  /*0810*/  @P6 LOP3.LUT R5, R5, R28, RZ, 0x3c, !PT ;  /* 0x0000001c05056212 */ /* 0x000fe400078e3cff */
[----:B------:R-:W-:Y:S02]  /*0820*/  @P6 LOP3.LUT R6, R6, R17, RZ, 0x3c, !PT ;  /* 0x0000001106066212 */ /* 0x000fe400078e3cff */
[----:B------:R-:W-:Y:S02]  /*0830*/  @P6 LOP3.LUT R4, R4, R19, RZ, 0x3c, !PT ;  /* 0x0000001304046212 */ /* 0x000fe400078e3cff */
[----:B------:R-:W-:Y:S02]  /*0840*/  @P0 LOP3.LUT R5, R5, R26, RZ, 0x3c, !PT ;  /* 0x0000001a05050212 */ /* 0x000fe400078e3cff */
[----:B------:R-:W-:-:S02]  /*0850*/  @P0 LOP3.LUT R6, R6, R21, RZ, 0x3c, !PT ;  /* 0x0000001506060212 */ /* 0x000fc400078e3cff */
[----:B------:R-:W-:Y:S02]  /*0860*/  @P0 LOP3.LUT R4, R4, R23, RZ, 0x3c, !PT ;  /* 0x0000001704040212 */ /* 0x000fe400078e3cff */
[----:B--2---:R-:W-:Y:S02]  /*0870*/  @P6 LOP3.LUT R3, R3, R16, RZ, 0x3c, !PT ;  /* 0x0000001003036212 */ /* 0x004fe400078e3cff */
[----:B---3--:R-:W-:Y:S02]  /*0880*/  @P6 LOP3.LUT R7, R7, R18, RZ, 0x3c, !PT ;  /* 0x0000001207076212 */ /* 0x008fe400078e3cff */
[----:B----4-:R-:W-:Y:S02]  /*0890*/  @P0 LOP3.LUT R3, R3, R20, RZ, 0x3c, !PT ;  /* 0x0000001403030212 */ /* 0x010fe400078e3cff */
[----:B------:R-:W-:Y:S02]  /*08a0*/  @P0 LOP3.LUT R7, R7, R24, RZ, 0x3c, !PT ;  /* 0x0000001807070212 */ /* 0x000fe400078e3cff */
[----:B------:R-:W-:-:S13]  /*08b0*/  R2P PR, R22.B1, 0x7f ;  /* 0x0000007f16007804 */ /* 0x000fda0000001000 */
[----:B------:R-:W2:Y:S04]  /*08c0*/  @P0 LDG.E R18, desc[UR6][R14.64+0xa0] ;  /* 0x0000a0060e120981 */ /* 0x000ea8000c1e1900 */
[----:B------:R-:W3:Y:S04]  /*08d0*/  @P0 LDG.E R19, desc[UR6][R14.64+0xa4] ;  /* 0x0000a4060e130981 */ /* 0x000ee8000c1e1900 */
[----:B------:R-:W4:Y:S04]  /*08e0*/  @P0 LDG.E R20, desc[UR6][R14.64+0xa8] ;  /* 0x0000a8060e140981 */ /* 0x000f28000c1e1900 */
[----:B------:R-:W4:Y:S04]  /*08f0*/  @P0 LDG.E R21, desc[UR6][R14.64+0xac] ;  /* 0x0000ac060e150981 */ /* 0x000f28000c1e1900 */
[----:B------:R-:W4:Y:S04]  /*0900*/  @P0 LDG.E R24, desc[UR6][R14.64+0xb0] ;  /* 0x0000b0060e180981 */ /* 0x000f28000c1e1900 */
[----:B------:R-:W4:Y:S04]  /*0910*/  @P1 LDG.E R16, desc[UR6][R14.64+0xbc] ;  /* 0x0000bc060e101981 */ /* 0x000f28000c1e1900 */
[----:B------:R-:W4:Y:S04]  /*0920*/  @P1 LDG.E R26, desc[UR6][R14.64+0xb4] ;  /* 0x0000b4060e1a1981 */ /* 0x000f28000c1e1900 */
        /* <DEDUP_REMOVED lines=11> */
[----:B------:R-:W-:Y:S01]  /*09e0*/  LOP3.LUT P0, RZ, R22, 0x8000, RZ, 0xc0, !PT ;  /* 0x0000800016ff7812 */ /* 0x000fe2000780c0ff */
[----:B------:R-:W4:Y:S01]  /*09f0*/  @P2 LDG.E R24, desc[UR6][R14.64+0xd8] ;  /* 0x0000d8060e182981 */ /* 0x000f22000c1e1900 */
[----:B------:R-:W-:-:S03]  /*0a00*/  @P1 LOP3.LUT R7, R7, R16, RZ, 0x3c, !PT ;  /* 0x0000001007071212 */ /* 0x000fc600078e3cff */
[----:B------:R-:W4:Y:S01]  /*0a10*/  @P2 LDG.E R22, desc[UR6][R14.64+0xd0] ;  /* 0x0000d0060e162981 */ /* 0x000f22000c1e1900 */
[----:B------:R-:W-:-:S03]  /*0a20*/  @P1 LOP3.LUT R3, R3, R26, RZ, 0x3c, !PT ;  /* 0x0000001a03031212 */ /* 0x000fc600078e3cff */
[----:B------:R-:W4:Y:S01]  /*0a30*/  @P3 LDG.E R16, desc[UR6][R14.64+0xe4] ;  /* 0x0000e4060e103981 */ /* 0x000f22000c1e1900 */
[----:B------:R-:W-:-:S03]  /*0a40*/  @P1 LOP3.LUT R6, R6, R23, RZ, 0x3c, !PT ;  /* 0x0000001706061212 */ /* 0x000fc600078e3cff */
[----:B------:R-:W4:Y:S01]  /*0a50*/  @P3 LDG.E R26, desc[UR6][R14.64+0xdc] ;  /* 0x0000dc060e1a3981 */ /* 0x000f22000c1e1900 */
[----:B------:R-:W-:-:S03]  /*0a60*/  @P1 LOP3.LUT R4, R4, R17, RZ, 0x3c, !PT ;  /* 0x0000001104041212 */ /* 0x000fc600078e3cff */
        /* <DEDUP_REMOVED lines=43> */
[----:B------:R-:W-:-:S04]  /*0d20*/  UIADD3 UR4, UPT, UPT, UR4, 0x10, URZ ;  /* 0x0000001004047890 */ /* 0x000fc8000fffe0ff */
[----:B------:R-:W-:Y:S01]  /*0d30*/  UISETP.NE.AND UP0, UPT, UR4, 0x20, UPT ;  /* 0x000000200400788c */ /* 0x000fe2000bf05270 */
[----:B--2---:R-:W-:Y:S02]  /*0d40*/  @P5 LOP3.LUT R5, R5, R18, RZ, 0x3c, !PT ;  /* 0x0000001205055212 */ /* 0x004fe400078e3cff */
[----:B---3--:R-:W-:Y:S02]  /*0d50*/  @P6 LOP3.LUT R6, R6, R19, RZ, 0x3c, !PT ;  /* 0x0000001306066212 */ /* 0x008fe400078e3cff */
[----:B----4-:R-:W-:Y:S02]  /*0d60*/  @P6 LOP3.LUT R3, R3, R20, RZ, 0x3c, !PT ;  /* 0x0000001403036212 */ /* 0x010fe400078e3cff */
[----:B------:R-:W-:Y:S02]  /*0d70*/  @P6 LOP3.LUT R4, R4, R21, RZ, 0x3c, !PT ;  /* 0x0000001504046212 */ /* 0x000fe400078e3cff */
[----:B------:R-:W-:Y:S02]  /*0d80*/  @P6 LOP3.LUT R7, R7, R22, RZ, 0x3c, !PT ;  /* 0x0000001607076212 */ /* 0x000fe400078e3cff */
[----:B------:R-:W-:-:S02]  /*0d90*/  @P6 LOP3.LUT R5, R5, R16, RZ, 0x3c, !PT ;  /* 0x0000001005056212 */ /* 0x000fc400078e3cff */
[----:B------:R-:W-:Y:S02]  /*0da0*/  @P0 LOP3.LUT R3, R3, R24, RZ, 0x3c, !PT ;  /* 0x0000001803030212 */ /* 0x000fe400078e3cff */
[----:B------:R-:W-:Y:S02]  /*0db0*/  @P0 LOP3.LUT R5, R5, R28, RZ, 0x3c, !PT ;  /* 0x0000001c05050212 */ /* 0x000fe400078e3cff */
[----:B------:R-:W-:Y:S02]  /*0dc0*/  @P0 LOP3.LUT R7, R7, R26, RZ, 0x3c, !PT ;  /* 0x0000001a07070212 */ /* 0x000fe400078e3cff */
[----:B------:R-:W-:Y:S02]  /*0dd0*/  @P0 LOP3.LUT R4, R4, R23, RZ, 0x3c, !PT ;  /* 0x0000001704040212 */ /* 0x000fe400078e3cff */
[----:B------:R-:W-:Y:S01]  /*0de0*/  @P0 LOP3.LUT R6, R6, R17, RZ, 0x3c, !PT ;  /* 0x0000001106060212 */ /* 0x000fe200078e3cff */
[----:B------:R-:W-:Y:S06]  /*0df0*/  BRA.U UP0, `(.L_x_4) ;  /* 0xfffffff500487547 */ /* 0x000fec000b83ffff */
[----:B------:R-:W-:-:S05]  /*0e00*/  VIADD R2, R2, 0x1 ;  /* 0x0000000102027836 */ /* 0x000fca0000000000 */
[----:B------:R-:W-:-:S13]  /*0e10*/  ISETP.NE.AND P0, PT, R2, 0x5, PT ;  /* 0x000000050200780c */ /* 0x000fda0003f05270 */
[----:B------:R-:W-:Y:S05]  /*0e20*/  @P0 BRA `(.L_x_5) ;  /* 0xfffffff400300947 */ /* 0x000fea000383ffff */
[----:B------:R-:W-:Y:S01]  /*0e30*/  LOP3.LUT R2, R10, 0x3, RZ, 0xc0, !PT ;  /* 0x000000030a027812 */ /* 0x000fe200078ec0ff */
[----:B------:R0:W-:Y:S03]  /*0e40*/  STL.64 [R1+0x8], R6 ;  /* 0x0000080601007387 */ /* 0x0001e60000100a00 */
[----:B------:R-:W-:Y:S01]  /*0e50*/  ISETP.NE.U32.AND P0, PT, R2, 0x1, PT ;  /* 0x000000010200780c */ /* 0x000fe20003f05070 */
[----:B------:R0:W-:Y:S03]  /*0e60*/  STL.64 [R1+0x10], R4 ;  /* 0x0000100401007387 */ /* 0x0001e60000100a00 */
[----:B------:R-:W-:Y:S01]  /*0e70*/  ISETP.NE.AND.EX P0, PT, RZ, RZ, PT, P0 ;  /* 0x000000ffff00720c */ /* 0x000fe20003f05300 */
[----:B------:R0:W-:-:S12]  /*0e80*/  STL [R1+0x4], R3 ;  /* 0x0000040301007387 */ /* 0x0001d80000100800 */
[----:B0-----:R-:W-:Y:S05]  /*0e90*/  @!P0 BRA `(.L_x_3) ;  /* 0x0000001400f08947 */ /* 0x001fea0003800000 */
[----:B------:R-:W-:Y:S01]  /*0ea0*/  UMOV UR4, URZ ;  /* 0x000000ff00047c82 */ /* 0x000fe20008000000 */
[----:B------:R-:W-:Y:S01]  /*0eb0*/  CS2R R2, SRZ ;  /* 0x0000000000027805 */ /* 0x000fe2000001ff00 */
[----:B------:R-:W-:Y:S01]  /*0ec0*/  IMAD.MOV.U32 R4, RZ, RZ, RZ ;  /* 0x000000ffff047224 */ /* 0x000fe200078e00ff */
[----:B------:R-:W-:Y:S01]  /*0ed0*/  CS2R R6, SRZ ;  /* 0x0000000000067805 */ /* 0x000fe2000001ff00 */
[----:B------:R-:W-:-:S07]  /*0ee0*/  IMAD.U32 R5, RZ, RZ, UR4 ;  /* 0x00000004ff057e24 */ /* 0x000fce000f8e00ff */
.L_x_7:
[----:B------:R-:W-:-:S06]  /*0ef0*/  IMAD R12, R2, 0x4, R1 ;  /* 0x00000004020c7824 */ /* 0x000fcc00078e0201 */
[----:B------:R-:W5:Y:S01]  /*0f00*/  LDL R12, [R12+0x4] ;  /* 0x000004000c0c7983 */ /* 0x000f620000100800 */
[----:B------:R-:W-:-:S05]  /*0f10*/  UMOV UR4, URZ ;  /* 0x000000ff00047c82 */ /* 0x000fca0008000000 */
.L_x_6:
        /* <DEDUP_REMOVED lines=180> */
[----:B------:R0:W-:Y:S03]  /*1a60*/  STL [R1+0x4], R3 ;  /* 0x0000040301007387 */ /* 0x0001e60000100800 */
[----:B------:R-:W-:Y:S01]  /*1a70*/  ISETP.NE.AND.EX P0, PT, RZ, RZ, PT, P0 ;  /* 0x000000ffff00720c */ /* 0x000fe20003f05300 */
[----:B------:R0:W-:-:S12]  /*1a80*/  STL.64 [R1+0x10], R4 ;  /* 0x0000100401007387 */ /* 0x0001d80000100a00 */
[----:B0-----:R-:W-:Y:S05]  /*1a90*/  @P0 BRA `(.L_x_3) ;  /* 0x0000000800f00947 */ /* 0x001fea0003800000 */
[----:B------:R-:W-:Y:S01]  /*1aa0*/  UMOV UR4, URZ ;  /* 0x000000ff00047c82 */ /* 0x000fe20008000000 */
[----:B------:R-:W-:Y:S01]  /*1ab0*/  CS2R R2, SRZ ;  /* 0x0000000000027805 */ /* 0x000fe2000001ff00 */
[----:B------:R-:W-:Y:S01]  /*1ac0*/  IMAD.MOV.U32 R4, RZ, RZ, RZ ;  /* 0x000000ffff047224 */ /* 0x000fe200078e00ff */
[----:B------:R-:W-:Y:S01]  /*1ad0*/  CS2R R6, SRZ ;  /* 0x0000000000067805 */ /* 0x000fe2000001ff00 */
[----:B------:R-:W-:-:S07]  /*1ae0*/  IMAD.U32 R5, RZ, RZ, UR4 ;  /* 0x00000004ff057e24 */ /* 0x000fce000f8e00ff */
.L_x_9:
[----:B------:R-:W-:-:S06]  /*1af0*/  IMAD R12, R2, 0x4, R1 ;  /* 0x00000004020c7824 */ /* 0x000fcc00078e0201 */
[----:B------:R-:W5:Y:S01]  /*1b00*/  LDL R12, [R12+0x4] ;  /* 0x000004000c0c7983 */ /* 0x000f620000100800 */
[----:B------:R-:W-:-:S05]  /*1b10*/  UMOV UR4, URZ ;  /* 0x000000ff00047c82 */ /* 0x000fca0008000000 */
.L_x_8:
        /* <DEDUP_REMOVED lines=177> */
[----:B------:R0:W-:Y:S04]  /*2630*/  STL.64 [R1+0x8], R6 ;  /* 0x0000080601007387 */ /* 0x0001e80000100a00 */
[----:B------:R0:W-:Y:S04]  /*2640*/  STL [R1+0x4], R3 ;  /* 0x0000040301007387 */ /* 0x0001e80000100800 */
[----:B------:R0:W-:Y:S02]  /*2650*/  STL.64 [R1+0x10], R4 ;  /* 0x0000100401007387 */ /* 0x0001e40000100a00 */
.L_x_3:
[----:B------:R-:W-:Y:S05]  /*2660*/  BSYNC.RECONVERGENT B1 ;  /* 0x0000000000017941 */ /* 0x000fea0003800200 */
.L_x_2:
[C---:B------:R-:W-:Y:S01]  /*2670*/  ISETP.GT.U32.AND P0, PT, R10.reuse, 0x3, PT ;  /* 0x000000030a00780c */ /* 0x040fe20003f04070 */
[----:B------:R-:W-:Y:S01]  /*2680*/  VIADD R11, R11, 0x1 ;  /* 0x000000010b0b7836 */ /* 0x000fe20000000000 */
[--C-:B------:R-:W-:Y:S02]  /*2690*/  SHF.R.U64 R10, R10, 0x2, R13.reuse ;  /* 0x000000020a0a7819 */ /* 0x100fe4000000120d */
[----:B------:R-:W-:Y:S02]  /*26a0*/  ISETP.GT.U32.AND.EX P0, PT, R13, RZ, PT, P0 ;  /* 0x000000ff0d00720c */ /* 0x000fe40003f04100 */
[----:B------:R-:W-:-:S11]  /*26b0*/  SHF.R.U32.HI R13, RZ, 0x2, R13 ;  /* 0x00000002ff0d7819 */ /* 0x000fd6000001160d */
[----:B------:R-:W-:Y:S05]  /*26c0*/  @P0 BRA `(.L_x_10) ;  /* 0xffffffd800e00947 */ /* 0x000fea000383ffff */
.L_x_1:
[----:B------:R-:W-:Y:S05]  /*26d0*/  BSYNC.RECONVERGENT B0 ;  /* 0x0000000000007941 */ /* 0x000fea0003800200 */
.L_x_0:
[----:B0-----:R-:W0:Y:S01]  /*26e0*/  LDC.64 R6, c[0x0][0x390] ;  /* 0x0000e400ff067b82 */ /* 0x001e220000000a00 */
[----:B------:R-:W-:Y:S01]  /*26f0*/  SHF.R.U32.HI R2, RZ, 0x2, R3 ;  /* 0x00000002ff027819 */ /* 0x000fe20000011603 */
[----:B------:R-:W1:Y:S03]  /*2700*/  LDCU.64 UR4, c[0x0][0x380] ;  /* 0x00007000ff0477ac */ /* 0x000e660008000a00 */
[----:B------:R-:W-:Y:S01]  /*2710*/  LOP3.LUT R2, R2, R3, RZ, 0x3c, !PT ;  /* 0x0000000302027212 */ /* 0x000fe200078e3cff */
[----:B------:R-:W-:-:S04]  /*2720*/  IMAD.SHL.U32 R3, R5, 0x10, RZ ;  /* 0x0000001005037824 */ /* 0x000fc800078e00ff */
[----:B------:R-:W-:-:S05]  /*2730*/  IMAD.SHL.U32 R4, R2, 0x2, RZ ;  /* 0x0000000202047824 */ /* 0x000fca00078e00ff */
[----:B------:R-:W-:Y:S02]  /*2740*/  LOP3.LUT R4, R2, R4, R3, 0x96, !PT ;  /* 0x0000000402047212 */ /* 0x000fe400078e9603 */
[----:B------:R-:W-:Y:S02]  /*2750*/  SHF.R.S32.HI R3, RZ, 0x1f, R0 ;  /* 0x0000001fff037819 */ /* 0x000fe40000011400 */
[----:B------:R-:W-:Y:S01]  /*2760*/  LOP3.LUT R4, R4, R5, RZ, 0x3c, !PT ;  /* 0x0000000504047212 */ /* 0x000fe200078e3cff */
[----:B------:R-:W-:Y:S01]  /*2770*/  IMAD.MOV.U32 R5, RZ, RZ, 0x2f800000 ;  /* 0x2f800000ff057424 */ /* 0x000fe200078e00ff */
[----:B-1----:R-:W-:Y:S02]  /*2780*/  LEA R2, P0, R0, UR4, 0x2 ;  /* 0x0000000400027c11 */ /* 0x002fe4000f8010ff */
[----:B0-----:R-:W-:Y:S02]  /*2790*/  LOP3.LUT R6, R6, 0xaad26b49, RZ, 0x3c, !PT ;  /* 0xaad26b4906067812 */ /* 0x001fe400078e3cff */
[----:B------:R-:W-:-:S02]  /*27a0*/  LOP3.LUT R7, R7, 0xf7dcefdd, RZ, 0x3c, !PT ;  /* 0xf7dcefdd07077812 */ /* 0x000fc400078e3cff */
[----:B------:R-:W-:Y:S01]  /*27b0*/  LEA.HI.X R3, R0, UR5, R3, 0x2, P0 ;  /* 0x0000000500037c11 */ /* 0x000fe200080f1403 */
[----:B------:R-:W-:Y:S02]  /*27c0*/  IMAD R6, R6, 0x4182bed5, RZ ;  /* 0x4182bed506067824 */ /* 0x000fe400078e02ff */
[----:B------:R-:W-:-:S05]  /*27d0*/  IMAD R7, R7, -0x658354e5, RZ ;  /* 0x9a7cab1b07077824 */ /* 0x000fca00078e02ff */
[----:B------:R-:W-:-:S04]  /*27e0*/  IADD3 R7, PT, PT, R6, 0x64f0c9, R7 ;  /* 0x0064f0c906077810 */ /* 0x000fc80007ffe007 */
[----:B------:R-:W-:-:S04]  /*27f0*/  IADD3 R4, PT, PT, R7, 0x587c5, R4 ;  /* 0x000587c507047810 */ /* 0x000fc80007ffe004 */
[----:B------:R-:W-:-:S05]  /*2800*/  I2FP.F32.U32 R4, R4 ;  /* 0x0000000400047245 */ /* 0x000fca0000201000 */
[----:B------:R-:W-:-:S05]  /*2810*/  FFMA R5, R4, R5, 1.1641532182693481445e-10 ;  /* 0x2f00000004057423 */ /* 0x000fca0000000005 */
[----:B------:R-:W-:Y:S01]  /*2820*/  STG.E desc[UR6][R2.64], R5 ;  /* 0x0000000502007986 */ /* 0x000fe2000c101906 */
[----:B------:R-:W-:Y:S05]  /*2830*/  EXIT ;  /* 0x000000000000794d */ /* 0x000fea0003800000 */
.L_x_11:
[----:B------:R-:W-:-:S00]  /*2840*/  BRA `(.L_x_11) ;  /* 0xfffffffc00fc7947 */ /* 0x000fc0000383ffff */
[----:B------:R-:W-:-:S00]  /*2850*/  NOP ;  /* 0x0000000000007918 */ /* 0x000fc00000000000 */
        /* <DEDUP_REMOVED lines=10> */
.L_x_15:


//--------------------- .text._Z25tiledMatrixMultiplicationPfS_S_i --------------------------
	.section	.text._Z25tiledMatrixMultiplicationPfS_S_i,"ax",@progbits
	.align	128
        .global         _Z25tiledMatrixMultiplicationPfS_S_i
        .type           _Z25tiledMatrixMultiplicationPfS_S_i,@function
        .size           _Z25tiledMatrixMultiplicationPfS_S_i,(.L_x_16 - _Z25tiledMatrixMultiplicationPfS_S_i)
        .other          _Z25tiledMatrixMultiplicationPfS_S_i,@"STO_CUDA_ENTRY STV_DEFAULT"
_Z25tiledMatrixMultiplicationPfS_S_i:
.text._Z25tiledMatrixMultiplicationPfS_S_i:
[----:B------:R-:W-:Y:S01]  /*0000*/  LDC R1, c[0x0][0x37c] ;  /* 0x0000df00ff017b82 */ /* 0x000fe20000000800 */
[----:B------:R-:W0:Y:S01]  /*0010*/  LDCU UR6, c[0x0][0x398] ;  /* 0x00007300ff0677ac */ /* 0x000e220008000800 */
[----:B------:R-:W1:Y:S06]  /*0020*/  S2R R18, SR_TID.Y ;  /* 0x0000000000127919 */ /* 0x000e6c0000002200 */
[----:B------:R-:W1:Y:S01]  /*0030*/  LDC R20, c[0x0][0x364] ;  /* 0x0000d900ff147b82 */ /* 0x000e620000000800 */
[----:B------:R-:W-:Y:S01]  /*0040*/  HFMA2 R25, -RZ, RZ, 0, 0 ;  /* 0x00000000ff197431 */ /* 0x000fe200000001ff */
[----:B------:R-:W2:Y:S01]  /*0050*/  LDCU.64 UR8, c[0x0][0x358] ;  /* 0x00006b00ff0877ac */ /* 0x000ea20008000a00 */
[----:B------:R-:W3:Y:S05]  /*0060*/  S2R R19, SR_TID.X ;  /* 0x0000000000137919 */ /* 0x000eea0000002100 */
[----:B------:R-:W1:Y:S08]  /*0070*/  S2UR UR4, SR_CTAID.Y ;  /* 0x00000000000479c3 */ /* 0x000e700000002600 */
[----:B------:R-:W3:Y:S01]  /*0080*/  S2UR UR5, SR_CTAID.X ;  /* 0x00000000000579c3 */ /* 0x000ee20000002500 */
[----:B0-----:R-:W-:-:S04]  /*0090*/  MOV R6, UR6 ;  /* 0x0000000600067c02 */ /* 0x001fc80008000f00 */
[----:B------:R-:W-:-:S03]  /*00a0*/  ISETP.GE.AND P0, PT, R6, 0x1, PT ;  /* 0x000000010600780c */ /* 0x000fc60003f06270 */
[----:B------:R-:W3:Y:S01]  /*00b0*/  LDC R21, c[0x0][0x360] ;  /* 0x0000d800ff157b82 */ /* 0x000ee20000000800 */
[----:B-1----:R-:W-:Y:S02]  /*00c0*/  IMAD R20, R20, UR4, R18 ;  /* 0x0000000414147c24 */ /* 0x002fe4000f8e0212 */
[----:B---3--:R-:W-:-:S07]  /*00d0*/  IMAD R21, R21, UR5, R19 ;  /* 0x0000000515157c24 */ /* 0x008fce000f8e0213 */
[----:B--2---:R-:W-:Y:S05]  /*00e0*/  @!P0 BRA `(.L_x_12) ;  /* 0x0000000400c08947 */ /* 0x004fea0003800000 */
[----:B------:R-:W0:Y:S01]  /*00f0*/  S2UR UR6, SR_CgaCtaId ;  /* 0x00000000000679c3 */ /* 0x000e220000008800 */
[----:B------:R-:W-:Y:S01]  /*0100*/  UMOV UR4, 0x400 ;  /* 0x0000040000047882 */ /* 0x000fe20000000000 */
[----:B------:R-:W-:Y:S01]  /*0110*/  IADD3 R2, PT, PT, R6, 0x1f, RZ ;  /* 0x0000001f06027810 */ /* 0x000fe20007ffe0ff */
[----:B------:R-:W-:Y:S01]  /*0120*/  UIADD3 UR5, UPT, UPT, UR4, 0x1000, URZ ;  /* 0x0000100004057890 */ /* 0x000fe2000fffe0ff */
[----:B------:R-:W-:Y:S01]  /*0130*/  MOV R25, RZ ;  /* 0x000000ff00197202 */ /* 0x000fe20000000f00 */
[-C--:B------:R-:W-:Y:S01]  /*0140*/  IMAD R17, R18, R6.reuse, R21 ;  /* 0x0000000612117224 */ /* 0x080fe200078e0215 */
[----:B------:R-:W-:Y:S01]  /*0150*/  SHF.R.U32.HI R2, RZ, 0x5, R2 ;  /* 0x00000005ff027819 */ /* 0x000fe20000011602 */
[----:B------:R-:W-:Y:S01]  /*0160*/  IMAD R7, R20, R6, R19 ;  /* 0x0000000614077224 */ /* 0x000fe200078e0213 */
[----:B------:R-:W1:Y:S02]  /*0170*/  LDC R0, c[0x0][0x398] ;  /* 0x0000e600ff007b82 */ /* 0x000e640000000800 */
[----:B------:R-:W-:-:S06]  /*0180*/  IADD3 R16, PT, PT, -R2, RZ, RZ ;  /* 0x000000ff02107210 */ /* 0x000fcc0007ffe1ff */
[----:B------:R-:W2:Y:S01]  /*0190*/  LDC.64 R22, c[0x0][0x380] ;  /* 0x0000e000ff167b82 */ /* 0x000ea20000000a00 */
[----:B0-----:R-:W-:Y:S02]  /*01a0*/  ULEA UR4, UR6, UR4, 0x18 ;  /* 0x0000000406047291 */ /* 0x001fe4000f8ec0ff */
[----:B------:R-:W-:-:S04]  /*01b0*/  ULEA UR5, UR6, UR5, 0x18 ;  /* 0x0000000506057291 */ /* 0x000fc8000f8ec0ff */
[C---:B------:R-:W-:Y:S02]  /*01c0*/  LEA R5, R18.reuse, UR4, 0x7 ;  /* 0x0000000412057c11 */ /* 0x040fe4000f8e38ff */
[C---:B------:R-:W-:Y:S02]  /*01d0*/  LEA R3, R19.reuse, UR5, 0x2 ;  /* 0x0000000513037c11 */ /* 0x040fe4000f8e10ff */
[----:B------:R-:W-:Y:S02]  /*01e0*/  LEA R4, R19, R5, 0x2 ;  /* 0x0000000513047211 */ /* 0x000fe400078e10ff */
[----:B------:R-:W-:-:S07]  /*01f0*/  LEA R2, R18, R3, 0x7 ;  /* 0x0000000312027211 */ /* 0x000fce00078e38ff */
.L_x_13:
[----:B-1----:R-:W-:Y:S01]  /*0200*/  MOV R6, R0 ;  /* 0x0000000000067202 */ /* 0x002fe20000000f00 */
[----:B------:R-:W-:Y:S01]  /*0210*/  HFMA2 R29, -RZ, RZ, 0, 0 ;  /* 0x00000000ff1d7431 */ /* 0x000fe200000001ff */
[----:B------:R-:W-:Y:S02]  /*0220*/  VIMNMX R9, PT, PT, R21, R18, !PT ;  /* 0x0000001215097248 */ /* 0x000fe40007fe0100 */
[-C--:B------:R-:W-:Y:S02]  /*0230*/  ISETP.GE.AND P0, PT, R19, R6.reuse, PT ;  /* 0x000000061300720c */ /* 0x080fe40003f06270 */
[-C--:B------:R-:W-:Y:S01]  /*0240*/  ISETP.GE.AND P1, PT, R9, R6.reuse, PT ;  /* 0x000000060900720c */ /* 0x080fe20003f26270 */
[----:B--2---:R-:W-:Y:S01]  /*0250*/  IMAD.WIDE R8, R7, 0x4, R22 ;  /* 0x0000000407087825 */ /* 0x004fe200078e0216 */
[----:B------:R-:W-:Y:S02]  /*0260*/  ISETP.GE.U32.OR P0, PT, R20, R6, P0 ;  /* 0x000000061400720c */ /* 0x000fe40000706470 */
[----:B------:R-:W-:-:S09]  /*0270*/  MOV R24, RZ ;  /* 0x000000ff00187202 */ /* 0x000fd20000000f00 */
[----:B------:R-:W0:Y:S02]  /*0280*/  @!P1 LDC.64 R10, c[0x0][0x388] ;  /* 0x0000e200ff0a9b82 */ /* 0x000e240000000a00 */
[----:B------:R-:W2:Y:S01]  /*0290*/  @!P0 LDG.E R29, desc[UR8][R8.64] ;  /* 0x00000008081d8981 */ /* 0x000ea2000c1e1900 */
[----:B0-----:R-:W-:-:S05]  /*02a0*/  @!P1 IMAD.WIDE R10, R17, 0x4, R10 ;  /* 0x00000004110a9825 */ /* 0x001fca00078e020a */
[----:B------:R-:W3:Y:S04]  /*02b0*/  @!P1 LDG.E R24, desc[UR8][R10.64] ;  /* 0x000000080a189981 */ /* 0x000ee8000c1e1900 */
[----:B--2---:R-:W-:Y:S04]  /*02c0*/  STS [R4], R29 ;  /* 0x0000001d04007388 */ /* 0x004fe80000000800 */
[----:B---3--:R-:W-:Y:S01]  /*02d0*/  STS [R2], R24 ;  /* 0x0000001802007388 */ /* 0x008fe20000000800 */
[----:B------:R-:W-:Y:S06]  /*02e0*/  BAR.SYNC.DEFER_BLOCKING 0x0 ;  /* 0x0000000000007b1d */ /* 0x000fec0000010000 */
[----:B------:R-:W-:Y:S04]  /*02f0*/  LDS R26, [R3] ;  /* 0x00000000031a7984 */ /* 0x000fe80000000800 */
[----:B------:R-:W0:Y:S04]  /*0300*/  LDS.128 R12, [R5] ;  /* 0x00000000050c7984 */ /* 0x000e280000000c00 */
[----:B------:R-:W1:Y:S04]  /*0310*/  LDS R28, [R3+0x80] ;  /* 0x00008000031c7984 */ /* 0x000e680000000800 */
[----:B------:R-:W2:Y:S04]  /*0320*/  LDS R27, [R3+0x100] ;  /* 0x00010000031b7984 */ /* 0x000ea80000000800 */
[----:B------:R-:W-:Y:S04]  /*0330*/  LDS.128 R8, [R5+0x10] ;  /* 0x0000100005087984 */ /* 0x000fe80000000c00 */
[----:B------:R-:W-:Y:S01]  /*0340*/  LDS R24, [R3+0x280] ;  /* 0x0002800003187984 */ /* 0x000fe20000000800 */
[----:B0-----:R-:W-:-:S03]  /*0350*/  FFMA R26, R12, R26, R25 ;  /* 0x0000001a0c1a7223 */ /* 0x001fc60000000019 */
[----:B------:R-:W0:Y:S01]  /*0360*/  LDS R12, [R3+0x180] ;  /* 0x00018000030c7984 */ /* 0x000e220000000800 */
[----:B-1----:R-:W-:-:S03]  /*0370*/  FFMA R26, R28, R13, R26 ;  /* 0x0000000d1c1a7223 */ /* 0x002fc6000000001a */
[----:B------:R-:W1:Y:S01]  /*0380*/  LDS R13, [R3+0x200] ;  /* 0x00020000030d7984 */ /* 0x000e620000000800 */
[----:B--2---:R-:W-:-:S03]  /*0390*/  FFMA R27, R27, R14, R26 ;  /* 0x0000000e1b1b7223 */ /* 0x004fc6000000001a */
[----:B------:R-:W2:Y:S01]  /*03a0*/  LDS R25, [R3+0x300] ;  /* 0x0003000003197984 */ /* 0x000ea20000000800 */
[----:B0-----:R-:W-:-:S03]  /*03b0*/  FFMA R15, R12, R15, R27 ;  /* 0x0000000f0c0f7223 */ /* 0x001fc6000000001b */
[----:B------:R-:W-:Y:S01]  /*03c0*/  LDS R27, [R3+0x400] ;  /* 0x00040000031b7984 */ /* 0x000fe20000000800 */
[----:B-1----:R-:W-:-:S03]  /*03d0*/  FFMA R13, R8, R13, R15 ;  /* 0x0000000d080d7223 */ /* 0x002fc6000000000f */
[----:B------:R-:W0:Y:S01]  /*03e0*/  LDS R8, [R3+0x380] ;  /* 0x0003800003087984 */ /* 0x000e220000000800 */
[----:B------:R-:W-:-:S03]  /*03f0*/  FFMA R26, R24, R9, R13 ;  /* 0x00000009181a7223 */ /* 0x000fc6000000000d */
[----:B------:R-:W1:Y:S04]  /*0400*/  LDS.128 R12, [R5+0x20] ;  /* 0x00002000050c7984 */ /* 0x000e680000000c00 */
[----:B------:R-:W3:Y:S01]  /*0410*/  LDS R24, [R3+0x480] ;  /* 0x0004800003187984 */ /* 0x000ee20000000800 */
[----:B--2---:R-:W-:-:S03]  /*0420*/  FFMA R9, R25, R10, R26 ;  /* 0x0000000a19097223 */ /* 0x004fc6000000001a */
[----:B------:R-:W2:Y:S01]  /*0430*/  LDS R25, [R3+0x500] ;  /* 0x0005000003197984 */ /* 0x000ea20000000800 */
[----:B0-----:R-:W-:-:S04]  /*0440*/  FFMA R9, R8, R11, R9 ;  /* 0x0000000b08097223 */ /* 0x001fc80000000009 */
[----:B-1----:R-:W-:Y:S02]  /*0450*/  FFMA R9, R12, R27, R9 ;  /* 0x0000001b0c097223 */ /* 0x002fe40000000009 */
[----:B------:R-:W0:Y:S02]  /*0460*/  LDS R12, [R3+0x580] ;  /* 0x00058000030c7984 */ /* 0x000e240000000800 */
[----:B---3--:R-:W-:Y:S02]  /*0470*/  FFMA R26, R24, R13, R9 ;  /* 0x0000000d181a7223 */ /* 0x008fe40000000009 */
[----:B------:R-:W-:Y:S04]  /*0480*/  LDS R27, [R3+0x600] ;  /* 0x00060000031b7984 */ /* 0x000fe80000000800 */
        /* <DEDUP_REMOVED lines=36> */
[----:B------:R-:W1:Y:S01]  /*06d0*/  LDS.128 R8, [R5+0x70] ;  /* 0x0000700005087984 */ /* 0x000e620000000c00 */
[----:B--2---:R-:W-:-:S03]  /*06e0*/  FFMA R25, R25, R14, R24 ;  /* 0x0000000e19197223 */ /* 0x004fc60000000018 */
[----:B------:R-:W2:Y:S04]  /*06f0*/  LDS R27, [R3+0xe80] ;  /* 0x000e8000031b7984 */ /* 0x000ea80000000800 */
[----:B------:R-:W3:Y:S04]  /*0700*/  LDS R24, [R3+0xf00] ;  /* 0x000f000003187984 */ /* 0x000ee80000000800 */
[----:B------:R-:W4:Y:S01]  /*0710*/  LDS R14, [R3+0xf80] ;  /* 0x000f8000030e7984 */ /* 0x000f220000000800 */
[----:B------:R-:W-:Y:S01]  /*0720*/  IADD3 R16, PT, PT, R16, 0x1, RZ ;  /* 0x0000000110107810 */ /* 0x000fe20007ffe0ff */
[----:B------:R-:W-:Y:S03]  /*0730*/  BAR.SYNC.DEFER_BLOCKING 0x0 ;  /* 0x0000000000007b1d */ /* 0x000fe60000010000 */
[----:B------:R-:W-:Y:S01]  /*0740*/  ISETP.NE.AND P0, PT, R16, RZ, PT ;  /* 0x000000ff1000720c */ /* 0x000fe20003f05270 */
[----:B0-----:R-:W-:-:S04]  /*0750*/  FFMA R15, R12, R15, R25 ;  /* 0x0000000f0c0f7223 */ /* 0x001fc80000000019 */
[----:B-1----:R-:W-:-:S04]  /*0760*/  FFMA R8, R8, R13, R15 ;  /* 0x0000000d08087223 */ /* 0x002fc8000000000f */
[----:B--2---:R-:W-:-:S04]  /*0770*/  FFMA R9, R27, R9, R8 ;  /* 0x000000091b097223 */ /* 0x004fc80000000008 */
[----:B---3--:R-:W-:Y:S01]  /*0780*/  FFMA R9, R24, R10, R9 ;  /* 0x0000000a18097223 */ /* 0x008fe20000000009 */
[----:B------:R-:W-:Y:S02]  /*0790*/  IADD3 R18, PT, PT, R18, 0x20, RZ ;  /* 0x0000002012127810 */ /* 0x000fe40007ffe0ff */
[----:B------:R-:W-:Y:S01]  /*07a0*/  IADD3 R7, PT, PT, R7, 0x20, RZ ;  /* 0x0000002007077810 */ /* 0x000fe20007ffe0ff */
[----:B----4-:R-:W-:Y:S01]  /*07b0*/  FFMA R25, R14, R11, R9 ;  /* 0x0000000b0e197223 */ /* 0x010fe20000000009 */
[----:B------:R-:W-:Y:S02]  /*07c0*/  IADD3 R19, PT, PT, R19, 0x20, RZ ;  /* 0x0000002013137810 */ /* 0x000fe40007ffe0ff */
[----:B------:R-:W-:Y:S01]  /*07d0*/  LEA R17, R6, R17, 0x5 ;  /* 0x0000001106117211 */ /* 0x000fe200078e28ff */
[----:B------:R-:W-:Y:S06]  /*07e0*/  @P0 BRA `(.L_x_13) ;  /* 0xfffffff800840947 */ /* 0x000fec000383ffff */
.L_x_12:
[----:B------:R-:W-:-:S04]  /*07f0*/  VIMNMX R3, PT, PT, R20, R21, !PT ;  /* 0x0000001514037248 */ /* 0x000fc80007fe0100 */
[----:B------:R-:W-:-:S13]  /*0800*/  ISETP.GE.AND P0, PT, R3, R6, PT ;  /* 0x000000060300720c */ /* 0x000fda0003f06270 */
[----:B------:R-:W-:Y:S05]  /*0810*/  @P0 EXIT ;  /* 0x000000000000094d */ /* 0x000fea0003800000 */
[----:B------:R-:W0:Y:S01]  /*0820*/  LDC.64 R2, c[0x0][0x390] ;  /* 0x0000e400ff027b82 */ /* 0x000e220000000a00 */
[----:B------:R-:W-:-:S04]  /*0830*/  IMAD R21, R20, R6, R21 ;  /* 0x0000000614157224 */ /* 0x000fc800078e0215 */
[----:B0-----:R-:W-:-:S05]  /*0840*/  IMAD.WIDE R2, R21, 0x4, R2 ;  /* 0x0000000415027825 */ /* 0x001fca00078e0202 */
[----:B------:R-:W-:Y:S01]  /*0850*/  STG.E desc[UR8][R2.64], R25 ;  /* 0x0000001902007986 */ /* 0x000fe2000c101908 */
[----:B------:R-:W-:Y:S05]  /*0860*/  EXIT ;  /* 0x000000000000794d */ /* 0x000fea0003800000 */
.L_x_14:
        /* <DEDUP_REMOVED lines=9> */
.L_x_16:


//--------------------- .nv.global.init           --------------------------
	.section	.nv.global.init,"aw",@progbits
	.align	4
.nv.global.init:
	.type		mrg32k3aM1SubSeq,@object
	.size		mrg32k3aM1SubSeq,(mrg32k3aM2SubSeq - mrg32k3aM1SubSeq)
mrg32k3aM1SubSeq:
        /*0000*/ 	.byte	0x0b, 0xcc, 0xee, 0x04, 0x73, 0x29, 0x8b, 0x6f, 0xf6, 0x53, 0x03, 0xf6, 0x23, 0xf6, 0xea, 0xda
        /* <DEDUP_REMOVED lines=125> */
	.type		mrg32k3aM2SubSeq,@object
	.size		mrg32k3aM2SubSeq,(mrg32k3aM1 - mrg32k3aM2SubSeq)
mrg32k3aM2SubSeq:
        /* <DEDUP_REMOVED lines=126> */
	.type		mrg32k3aM1,@object
	.size		mrg32k3aM1,(mrg32k3aM1Seq - mrg32k3aM1)
mrg32k3aM1:
        /* <DEDUP_REMOVED lines=144> */
	.type		mrg32k3aM1Seq,@object
	.size		mrg32k3aM1Seq,(mrg32k3aM2 - mrg32k3aM1Seq)
mrg32k3aM1Seq:
        /* <DEDUP_REMOVED lines=144> */
	.type		mrg32k3aM2,@object
	.size		mrg32k3aM2,(mrg32k3aM2Seq - mrg32k3aM2)
mrg32k3aM2:
        /* <DEDUP_REMOVED lines=144> */
	.type		mrg32k3aM2Seq,@object
	.size		mrg32k3aM2Seq,(precalc_xorwow_matrix - mrg32k3aM2Seq)
mrg32k3aM2Seq:
        /* <DEDUP_REMOVED lines=144> */
	.type		precalc_xorwow_matrix,@object
	.size		precalc_xorwow_matrix,(precalc_xorwow_offset_matrix - precalc_xorwow_matrix)
precalc_xorwow_matrix:
        /* <DEDUP_REMOVED lines=6400> */
	.type		precalc_xorwow_offset_matrix,@object
	.size		precalc_xorwow_offset_matrix,(.L_1 - precalc_xorwow_offset_matrix)
precalc_xorwow_offset_matrix:
        /* <DEDUP_REMOVED lines=6400> */
.L_1:


//--------------------- .nv.shared.reserved.0     --------------------------
	.section	.nv.shared.reserved.0,"aw",@nobits
	.weak		__nv_reservedSMEM_offset_0_alias
	.size		__nv_reservedSMEM_offset_0_alias, 0, 64
	.other		__nv_reservedSMEM_offset_0_alias,@"STO_CUDA_RESERVED_SHARED STV_DEFAULT"
__nv_reservedSMEM_offset_0_alias:
	.zero		0
	.zero		64


//--------------------- .nv.shared._Z25tiledMatrixMultiplicationPfS_S_i --------------------------
	.section	.nv.shared._Z25tiledMatrixMultiplicationPfS_S_i,"aw",@nobits
	.sectionflags	@""
	.align	4
.nv.shared._Z25tiledMatrixMultiplicationPfS_S_i:
	.zero		9216


//--------------------- .nv.constant0._Z20generateRandomMatrixPfim --------------------------
	.section	.nv.constant0._Z20generateRandomMatrixPfim,"a",@progbits
	.sectionflags	@""
	.align	4
.nv.constant0._Z20generateRandomMatrixPfim:
	.zero		920


//--------------------- .nv.constant0._Z25tiledMatrixMultiplicationPfS_S_i --------------------------
	.section	.nv.constant0._Z25tiledMatrixMultiplicationPfS_S_i,"a",@progbits
	.sectionflags	@""
	.align	4
.nv.constant0._Z25tiledMatrixMultiplicationPfS_S_i:
	.zero		924


//--------------------- SYMBOLS --------------------------

	.type		.nv.reservedSmem.offset0,@object
	.size		.nv.reservedSmem.offset0,0x4
	.type		.nv.reservedSmem.cap,@object
	.size		.nv.reservedSmem.cap,0x4
